// auto-generated by cutlass_sweep.gemm — config: {"arch": "sm_100", "cluster_m": 1, "cluster_n": 8, "dtype": "fp32", "dtype_b": "fp32", "layout": "nt", "stages": 0, "tile_k": 128, "tile_m": 128, "tile_n": 64}
#include "cutlass/cutlass.h"
#include "cutlass/gemm/collective/collective_builder.hpp"
#include "cutlass/gemm/device/gemm_universal_adapter.h"
#include "cutlass/gemm/kernel/gemm_universal.hpp"
#include "cutlass/epilogue/collective/collective_builder.hpp"

using ElemA = float;
using ElemB = float;
using ElemCD = float;
using Acc  = float;
using TileShape    = cute::Shape<cute::_128, cute::_64, cute::_128>;
using ClusterShape = cute::Shape<cute::_1, cute::_8, cute::_1>;

using CollectiveEpilogue = typename cutlass::epilogue::collective::CollectiveBuilder<
    cutlass::arch::Sm100, cutlass::arch::OpClassTensorOp,
    TileShape, ClusterShape,
    cutlass::epilogue::collective::EpilogueTileAuto,
    Acc, Acc,
    ElemCD, cutlass::layout::RowMajor, 128 / cutlass::sizeof_bits<ElemCD>::value,
    ElemCD, cutlass::layout::RowMajor, 128 / cutlass::sizeof_bits<ElemCD>::value,
    cutlass::epilogue::collective::EpilogueScheduleAuto
  >::CollectiveOp;

using CollectiveMainloop = typename cutlass::gemm::collective::CollectiveBuilder<
    cutlass::arch::Sm100, cutlass::arch::OpClassTensorOp,
    ElemA, cutlass::layout::RowMajor, 128 / cutlass::sizeof_bits<ElemA>::value,
    ElemB, cutlass::layout::ColumnMajor, 128 / cutlass::sizeof_bits<ElemB>::value,
    Acc,
    TileShape, ClusterShape,
    cutlass::gemm::collective::StageCountAutoCarveout<static_cast<int>(sizeof(typename CollectiveEpilogue::SharedStorage))>,
    cutlass::gemm::collective::KernelScheduleAuto
  >::CollectiveOp;

using GemmKernel = cutlass::gemm::kernel::GemmUniversal<
    cute::Shape<int,int,int,int>,
    CollectiveMainloop,
    CollectiveEpilogue
>;
using Gemm = cutlass::gemm::device::GemmUniversalAdapter<GemmKernel>;

// Force the device kernel symbol into the cubin without needing a host main.
auto* _anchor = &cutlass::device_kernel<GemmKernel>;


// ===== COMPILED SASS (sm_100a) =====

	.target	sm_100a

	.elftype	@"ET_EXEC"


//--------------------- .note.nv.tkinfo           --------------------------
	.section	.note.nv.tkinfo,"",@"SHT_NOTE"
	.sectionflags	@"SHF_NOTE_NV_TKINFO"
	.tkinfo
        /*0018*/ 	.word	0x00000002
        /*0030*/ 	.string	""
        /*0030*/ 	.string	"ptxas"
        /*0030*/ 	.string	"Cuda compilation tools, release 13.0, V13.0.88"
        /*0030*/ 	.string	"Build cuda_13.0.r13.0/compiler.36424714_0"
        /*0030*/ 	.string	"-arch sm_100a -m 64 "



//--------------------- .note.nv.cuinfo           --------------------------
	.section	.note.nv.cuinfo,"",@"SHT_NOTE"
	.sectionflags	@"SHF_NOTE_NV_CUINFO"
        /*0018*/ 	.short	0x0002
        /*001a*/ 	.short	0x0064
        /*001c*/ 	.short	0x0082
	.zero		2


//--------------------- .nv.info                  --------------------------
	.section	.nv.info,"",@"SHT_CUDA_INFO"
	.align	4


	//----- nvinfo : EIATTR_REGCOUNT
	.align		4
        /*0000*/ 	.byte	0x04, 0x2f
        /*0002*/ 	.short	(.L_19 - .L_18)
	.align		4
.L_18:
        /*0004*/ 	.word	index@(_ZN7cutlass13device_kernelINS_4gemm6kernel13GemmUniversalIN4cute5tupleIJiiiiEEENS1_10collective13CollectiveMmaINS1_35MainloopSm100TmaUmmaWarpSpecializedILi2ELi2ELi4ENS5_IJNS4_1CILi1EEENSA_ILi8EEESB_EEEEENS5_IJNSA_ILi128EEENSA_ILi64EEESF_EEEfNS5_IJlSB_lEEEfSI_NS4_8TiledMMAINS4_8MMA_AtomIJNS4_17SM100_MMA_TF32_SSINS_10tfloat32_tESM_fLi128ELi64ELNS4_4UMMA5MajorE0ELSO_0ELNSN_7ScaleInE0ELSP_0EEEEEENS4_6LayoutINS5_IJSB_SB_SB_EEENS5_IJNSA_ILi0EEESU_SU_EEEEENS5_IJNS4_10UnderscoreESX_SX_EEEEENS4_23SM90_TMA_LOAD_MULTICASTENS4_14ComposedLayoutINS4_7SwizzleILi3ELi4ELi3EEENS4_18smem_ptr_flag_bitsILi32EEENSS_INS5_IJSC_NSA_ILi32EEEEEENS5_IJS16_SB_EEEEEEEvNS4_8identityENS4_13SM90_TMA_LOADES1A_vS1B_EENS_8epilogue10collective18CollectiveEpilogueINS1E_23Sm100TmaWarpSpecializedILi4ELi2ELi16ELb1ELb0EEEJSH_NS5_IJNSS_ISF_SB_EENSS_INSA_ILi16EEESB_EEEEEfSI_fSI_NS1E_6fusion15FusionCallbacksIS1I_NS1N_17LinearCombinationIffffLNS_15FloatRoundStyleE2EEESH_S1M_JEEENS4_5SM1004TMEM4LOAD26SM100_TMEM_LOAD_32dp32b16xES1C_NS11_INS12_ILi2ELi4ELi3EEES15_NSS_INS5_IJSC_S1K_EEENS5_IJS1K_SB_EEEEEEENS4_39AutoVectorizingCopyWithAssumedAlignmentILi128EEENS4_14SM90_TMA_STOREES21_S23_S23_EEEvvEEEEvNT_6ParamsE)
        /*0008*/ 	.word	0x0000004c


	//----- nvinfo : EIATTR_FRAME_SIZE
	.align		4
.L_19:
        /*000c*/ 	.byte	0x04, 0x11
        /*000e*/ 	.short	(.L_21 - .L_20)
	.align		4
.L_20:
        /*0010*/ 	.word	index@($__internal_2_$__cuda_sm10x_tcgen05_guardrail_trap_unallocated_columns_being_dealloced)
        /*0014*/ 	.word	0x00000000


	//----- nvinfo : EIATTR_FRAME_SIZE
	.align		4
.L_21:
        /*0018*/ 	.byte	0x04, 0x11
        /*001a*/ 	.short	(.L_23 - .L_22)
	.align		4
.L_22:
        /*001c*/ 	.word	index@($__internal_1_$__cuda_sm10x_tcgen05_guardrail_trap_phase_invalid_during_alloc)
        /*0020*/ 	.word	0x00000000


	//----- nvinfo : EIATTR_FRAME_SIZE
	.align		4
.L_23:
        /*0024*/ 	.byte	0x04, 0x11
        /*0026*/ 	.short	(.L_25 - .L_24)
	.align		4
.L_24:
        /*0028*/ 	.word	index@($__internal_0_$__cuda_sm10x_tcgen05_guardrail_trap_col_being_dealloced_not_returned_by_alloc)
        /*002c*/ 	.word	0x00000000


	//----- nvinfo : EIATTR_FRAME_SIZE
	.align		4
.L_25:
        /*0030*/ 	.byte	0x04, 0x11
        /*0032*/ 	.short	(.L_27 - .L_26)
	.align		4
.L_26:
        /*0034*/ 	.word	index@(_ZN7cutlass13device_kernelINS_4gemm6kernel13GemmUniversalIN4cute5tupleIJiiiiEEENS1_10collective13CollectiveMmaINS1_35MainloopSm100TmaUmmaWarpSpecializedILi2ELi2ELi4ENS5_IJNS4_1CILi1EEENSA_ILi8EEESB_EEEEENS5_IJNSA_ILi128EEENSA_ILi64EEESF_EEEfNS5_IJlSB_lEEEfSI_NS4_8TiledMMAINS4_8MMA_AtomIJNS4_17SM100_MMA_TF32_SSINS_10tfloat32_tESM_fLi128ELi64ELNS4_4UMMA5MajorE0ELSO_0ELNSN_7ScaleInE0ELSP_0EEEEEENS4_6LayoutINS5_IJSB_SB_SB_EEENS5_IJNSA_ILi0EEESU_SU_EEEEENS5_IJNS4_10UnderscoreESX_SX_EEEEENS4_23SM90_TMA_LOAD_MULTICASTENS4_14ComposedLayoutINS4_7SwizzleILi3ELi4ELi3EEENS4_18smem_ptr_flag_bitsILi32EEENSS_INS5_IJSC_NSA_ILi32EEEEEENS5_IJS16_SB_EEEEEEEvNS4_8identityENS4_13SM90_TMA_LOADES1A_vS1B_EENS_8epilogue10collective18CollectiveEpilogueINS1E_23Sm100TmaWarpSpecializedILi4ELi2ELi16ELb1ELb0EEEJSH_NS5_IJNSS_ISF_SB_EENSS_INSA_ILi16EEESB_EEEEEfSI_fSI_NS1E_6fusion15FusionCallbacksIS1I_NS1N_17LinearCombinationIffffLNS_15FloatRoundStyleE2EEESH_S1M_JEEENS4_5SM1004TMEM4LOAD26SM100_TMEM_LOAD_32dp32b16xES1C_NS11_INS12_ILi2ELi4ELi3EEES15_NSS_INS5_IJSC_S1K_EEENS5_IJS1K_SB_EEEEEEENS4_39AutoVectorizingCopyWithAssumedAlignmentILi128EEENS4_14SM90_TMA_STOREES21_S23_S23_EEEvvEEEEvNT_6ParamsE)
        /*0038*/ 	.word	0x00000000


	//----- nvinfo : EIATTR_MIN_STACK_SIZE
	.align		4
.L_27:
        /*003c*/ 	.byte	0x04, 0x12
        /*003e*/ 	.short	(.L_29 - .L_28)
	.align		4
.L_28:
        /*0040*/ 	.word	index@(_ZN7cutlass13device_kernelINS_4gemm6kernel13GemmUniversalIN4cute5tupleIJiiiiEEENS1_10collective13CollectiveMmaINS1_35MainloopSm100TmaUmmaWarpSpecializedILi2ELi2ELi4ENS5_IJNS4_1CILi1EEENSA_ILi8EEESB_EEEEENS5_IJNSA_ILi128EEENSA_ILi64EEESF_EEEfNS5_IJlSB_lEEEfSI_NS4_8TiledMMAINS4_8MMA_AtomIJNS4_17SM100_MMA_TF32_SSINS_10tfloat32_tESM_fLi128ELi64ELNS4_4UMMA5MajorE0ELSO_0ELNSN_7ScaleInE0ELSP_0EEEEEENS4_6LayoutINS5_IJSB_SB_SB_EEENS5_IJNSA_ILi0EEESU_SU_EEEEENS5_IJNS4_10UnderscoreESX_SX_EEEEENS4_23SM90_TMA_LOAD_MULTICASTENS4_14ComposedLayoutINS4_7SwizzleILi3ELi4ELi3EEENS4_18smem_ptr_flag_bitsILi32EEENSS_INS5_IJSC_NSA_ILi32EEEEEENS5_IJS16_SB_EEEEEEEvNS4_8identityENS4_13SM90_TMA_LOADES1A_vS1B_EENS_8epilogue10collective18CollectiveEpilogueINS1E_23Sm100TmaWarpSpecializedILi4ELi2ELi16ELb1ELb0EEEJSH_NS5_IJNSS_ISF_SB_EENSS_INSA_ILi16EEESB_EEEEEfSI_fSI_NS1E_6fusion15FusionCallbacksIS1I_NS1N_17LinearCombinationIffffLNS_15FloatRoundStyleE2EEESH_S1M_JEEENS4_5SM1004TMEM4LOAD26SM100_TMEM_LOAD_32dp32b16xES1C_NS11_INS12_ILi2ELi4ELi3EEES15_NSS_INS5_IJSC_S1K_EEENS5_IJS1K_SB_EEEEEEENS4_39AutoVectorizingCopyWithAssumedAlignmentILi128EEENS4_14SM90_TMA_STOREES21_S23_S23_EEEvvEEEEvNT_6ParamsE)
        /*0044*/ 	.word	0x00000000
.L_29:


//--------------------- .nv.compat                --------------------------
	.section	.nv.compat,"",@"SHT_CUDA_COMPAT_INFO"
	.align	4
        /*0000*/ 	.byte	0x02, 0x09, 0x01, 0x00, 0x02, 0x02, 0x02, 0x00, 0x02, 0x05, 0x05, 0x00, 0x03, 0x07, 0x01, 0x01
        /*0010*/ 	.byte	0x02, 0x03, 0x01, 0x00, 0x02, 0x06, 0x01, 0x00, 0x04, 0x0b, 0x08, 0x00, 0x09, 0x00, 0x00, 0x00
        /*0020*/ 	.byte	0x00, 0x00, 0x00, 0x00


//--------------------- .nv.info._ZN7cutlass13device_kernelINS_4gemm6kernel13GemmUniversalIN4cute5tupleIJiiiiEEENS1_10collective13CollectiveMmaINS1_35MainloopSm100TmaUmmaWarpSpecializedILi2ELi2ELi4ENS5_IJNS4_1CILi1EEENSA_ILi8EEESB_EEEEENS5_IJNSA_ILi128EEENSA_ILi64EEESF_EEEfNS5_IJlSB_lEEEfSI_NS4_8TiledMMAINS4_8MMA_AtomIJNS4_17SM100_MMA_TF32_SSINS_10tfloat32_tESM_fLi128ELi64ELNS4_4UMMA5MajorE0ELSO_0ELNSN_7ScaleInE0ELSP_0EEEEEENS4_6LayoutINS5_IJSB_SB_SB_EEENS5_IJNSA_ILi0EEESU_SU_EEEEENS5_IJNS4_10UnderscoreESX_SX_EEEEENS4_23SM90_TMA_LOAD_MULTICASTENS4_14ComposedLayoutINS4_7SwizzleILi3ELi4ELi3EEENS4_18smem_ptr_flag_bitsILi32EEENSS_INS5_IJSC_NSA_ILi32EEEEEENS5_IJS16_SB_EEEEEEEvNS4_8identityENS4_13SM90_TMA_LOADES1A_vS1B_EENS_8epilogue10collective18CollectiveEpilogueINS1E_23Sm100TmaWarpSpecializedILi4ELi2ELi16ELb1ELb0EEEJSH_NS5_IJNSS_ISF_SB_EENSS_INSA_ILi16EEESB_EEEEEfSI_fSI_NS1E_6fusion15FusionCallbacksIS1I_NS1N_17LinearCombinationIffffLNS_15FloatRoundStyleE2EEESH_S1M_JEEENS4_5SM1004TMEM4LOAD26SM100_TMEM_LOAD_32dp32b16xES1C_NS11_INS12_ILi2ELi4ELi3EEES15_NSS_INS5_IJSC_S1K_EEENS5_IJS1K_SB_EEEEEEENS4_39AutoVectorizingCopyWithAssumedAlignmentILi128EEENS4_14SM90_TMA_STOREES21_S23_S23_EEEvvEEEEvNT_6ParamsE --------------------------
	.section	.nv.info._ZN7cutlass13device_kernelINS_4gemm6kernel13GemmUniversalIN4cute5tupleIJiiiiEEENS1_10collective13CollectiveMmaINS1_35MainloopSm100TmaUmmaWarpSpecializedILi2ELi2ELi4ENS5_IJNS4_1CILi1EEENSA_ILi8EEESB_EEEEENS5_IJNSA_ILi128EEENSA_ILi64EEESF_EEEfNS5_IJlSB_lEEEfSI_NS4_8TiledMMAINS4_8MMA_AtomIJNS4_17SM100_MMA_TF32_SSINS_10tfloat32_tESM_fLi128ELi64ELNS4_4UMMA5MajorE0ELSO_0ELNSN_7ScaleInE0ELSP_0EEEEEENS4_6LayoutINS5_IJSB_SB_SB_EEENS5_IJNSA_ILi0EEESU_SU_EEEEENS5_IJNS4_10UnderscoreESX_SX_EEEEENS4_23SM90_TMA_LOAD_MULTICASTENS4_14ComposedLayoutINS4_7SwizzleILi3ELi4ELi3EEENS4_18smem_ptr_flag_bitsILi32EEENSS_INS5_IJSC_NSA_ILi32EEEEEENS5_IJS16_SB_EEEEEEEvNS4_8identityENS4_13SM90_TMA_LOADES1A_vS1B_EENS_8epilogue10collective18CollectiveEpilogueINS1E_23Sm100TmaWarpSpecializedILi4ELi2ELi16ELb1ELb0EEEJSH_NS5_IJNSS_ISF_SB_EENSS_INSA_ILi16EEESB_EEEEEfSI_fSI_NS1E_6fusion15FusionCallbacksIS1I_NS1N_17LinearCombinationIffffLNS_15FloatRoundStyleE2EEESH_S1M_JEEENS4_5SM1004TMEM4LOAD26SM100_TMEM_LOAD_32dp32b16xES1C_NS11_INS12_ILi2ELi4ELi3EEES15_NSS_INS5_IJSC_S1K_EEENS5_IJS1K_SB_EEEEEEENS4_39AutoVectorizingCopyWithAssumedAlignmentILi128EEENS4_14SM90_TMA_STOREES21_S23_S23_EEEvvEEEEvNT_6ParamsE,"",@"SHT_CUDA_INFO"
	.sectionflags	@""
	.align	4


	//----- nvinfo : EIATTR_CUDA_API_VERSION
	.align		4
        /*0000*/ 	.byte	0x04, 0x37
        /*0002*/ 	.short	(.L_31 - .L_30)
.L_30:
        /*0004*/ 	.word	0x00000082


	//----- nvinfo : EIATTR_KPARAM_INFO
	.align		4
.L_31:
        /*0008*/ 	.byte	0x04, 0x17
        /*000a*/ 	.short	(.L_33 - .L_32)
.L_32:
        /*000c*/ 	.word	0x00000000
        /*0010*/ 	.short	0x0000
        /*0012*/ 	.short	0x0000
        /*0014*/ 	.byte	0x00, 0xf0, 0x01, 0x20


	//----- nvinfo : EIATTR_AT_ENTRY_FRAGMENTS
	.align		4
.L_33:
        /*0018*/ 	.byte	0x04, 0x4f
        /*001a*/ 	.short	(.L_35 - .L_34)


	//   ....[0]....
.L_34:
        /*001c*/ 	.word	0x00000006


	//----- nvinfo : EIATTR_RESERVED_SMEM_USED
	.align		4
.L_35:
        /*0020*/ 	.byte	0x01, 0x41
	.zero		2


	//----- nvinfo : EIATTR_SPARSE_MMA_MASK
	.align		4
        /*0024*/ 	.byte	0x03, 0x50
        /*0026*/ 	.short	0x0000


	//----- nvinfo : EIATTR_TCGEN05_1CTA_USED
	.align		4
        /*0028*/ 	.byte	0x01, 0x51
	.zero		2


	//----- nvinfo : EIATTR_MAXREG_COUNT
	.align		4
        /*002c*/ 	.byte	0x03, 0x1b
        /*002e*/ 	.short	0x00ff


	//----- nvinfo : EIATTR_NUM_BARRIERS
	.align		4
        /*0030*/ 	.byte	0x02, 0x4c
        /*0032*/ 	.byte	0x07
	.zero		1


	//----- nvinfo : EIATTR_EXTERNS
	.align		4
        /*0034*/ 	.byte	0x04, 0x0f
        /*0036*/ 	.short	(.L_37 - .L_36)


	//   ....[0]....
	.align		4
.L_36:
        /*0038*/ 	.word	index@(__assertfail)


	//----- nvinfo : EIATTR_MERCURY_ISA_VERSION
	.align		4
.L_37:
        /*003c*/ 	.byte	0x03, 0x5f
        /*003e*/ 	.short	0x0101


	//----- nvinfo : EIATTR_INT_WARP_WIDE_INSTR_OFFSETS
	.align		4
        /*0040*/ 	.byte	0x04, 0x31
        /*0042*/ 	.short	(.L_39 - .L_38)


	//   ....[0]....
.L_38:
        /*0044*/ 	.word	0x00004600


	//   ....[1]....
        /*0048*/ 	.word	0x00004630


	//   ....[2]....
        /*004c*/ 	.word	0x00004650


	//   ....[3]....
        /*0050*/ 	.word	0x00005190


	//   ....[4]....
        /*0054*/ 	.word	0x00005200


	//   ....[5]....
        /*0058*/ 	.word	0x000052f0


	//   ....[6]....
        /*005c*/ 	.word	0x00005370


	//   ....[7]....
        /*0060*/ 	.word	0x00005470


	//   ....[8]....
        /*0064*/ 	.word	0x000054f0


	//   ....[9]....
        /*0068*/ 	.word	0x000055e0


	//   ....[10]....
        /*006c*/ 	.word	0x00005690


	//----- nvinfo : EIATTR_COOP_GROUP_MASK_REGIDS
	.align		4
.L_39:
        /*0070*/ 	.byte	0x04, 0x29
        /*0072*/ 	.short	(.L_41 - .L_40)


	//   ....[0]....
.L_40:
        /*0074*/ 	.word	0xffffffff


	//   ....[1]....
        /*0078*/ 	.word	0xffffffff


	//   ....[2]....
        /*007c*/ 	.word	0xffffffff


	//   ....[3]....
        /*0080*/ 	.word	0xffffffff


	//   ....[4]....
        /*0084*/ 	.word	0xffffffff


	//   ....[5]....
        /*0088*/ 	.word	0xffffffff


	//   ....[6]....
        /*008c*/ 	.word	0xffffffff


	//   ....[7]....
        /*0090*/ 	.word	0xffffffff


	//   ....[8]....
        /*0094*/ 	.word	0xffffffff


	//   ....[9]....
        /*0098*/ 	.word	0xffffffff


	//   ....[10]....
        /*009c*/ 	.word	0xffffffff


	//   ....[11]....
        /*00a0*/ 	.word	0xffffffff


	//   ....[12]....
        /*00a4*/ 	.word	0xffffffff


	//   ....[13]....
        /*00a8*/ 	.word	0xffffffff


	//----- nvinfo : EIATTR_COOP_GROUP_INSTR_OFFSETS
	.align		4
.L_41:
        /*00ac*/ 	.byte	0x04, 0x28
        /*00ae*/ 	.short	(.L_43 - .L_42)


	//   ....[0]....
.L_42:
        /*00b0*/ 	.word	0x00000080


	//   ....[1]....
        /*00b4*/ 	.word	0x000004e0


	//   ....[2]....
        /*00b8*/ 	.word	0x00000650


	//   ....[3]....
        /*00bc*/ 	.word	0x000007f0


	//   ....[4]....
        /*00c0*/ 	.word	0x000008f0


	//   ....[5]....
        /*00c4*/ 	.word	0x00000a60


	//   ....[6]....
        /*00c8*/ 	.word	0x00000c00


	//   ....[7]....
        /*00cc*/ 	.word	0x00000db0


	//   ....[8]....
        /*00d0*/ 	.word	0x000025f0


	//   ....[9]....
        /*00d4*/ 	.word	0x00003390


	//   ....[10]....
        /*00d8*/ 	.word	0x000035a0


	//   ....[11]....
        /*00dc*/ 	.word	0x000035d0


	//   ....[12]....
        /*00e0*/ 	.word	0x000044d0


	//   ....[13]....
        /*00e4*/ 	.word	0x00004710


	//----- nvinfo : EIATTR_VRC_CTA_INIT_COUNT
	.align		4
.L_43:
        /*00e8*/ 	.byte	0x02, 0x4a
        /*00ea*/ 	.byte	0x80
	.zero		1


	//----- nvinfo : EIATTR_SYSCALL_OFFSETS
	.align		4
        /*00ec*/ 	.byte	0x04, 0x46
        /*00ee*/ 	.short	(.L_45 - .L_44)


	//   ....[0]....
.L_44:
        /*00f0*/ 	.word	0x00006300


	//   ....[1]....
        /*00f4*/ 	.word	0x000063f0


	//   ....[2]....
        /*00f8*/ 	.word	0x00006bb0


	//   ....[3]....
        /*00fc*/ 	.word	0x00007330


	//   ....[4]....
        /*0100*/ 	.word	0x00007a90


	//   ....[5]....
        /*0104*/ 	.word	0x000081f0


	//----- nvinfo : EIATTR_MBARRIER_INSTR_OFFSETS
	.align		4
.L_45:
        /*0108*/ 	.byte	0x04, 0x39
        /*010a*/ 	.short	(.L_47 - .L_46)


	//   ....[0]....
.L_46:
        /*010c*/ 	.word	0x00000600
        /*0110*/ 	.word	0x000000ff
        /*0114*/ 	.word	0x00000000
        /*0118*/ 	.short	0x0100
        /*011a*/ 	.byte	0x04
	.zero		1


	//   ....[1]....
        /*011c*/ 	.word	0x00000610
        /*0120*/ 	.word	0x000000ff
        /*0124*/ 	.word	0x00000010
        /*0128*/ 	.short	0x0100
        /*012a*/ 	.byte	0x04
	.zero		1


	//   ....[2]....
        /*012c*/ 	.word	0x00000620
        /*0130*/ 	.word	0x000000ff
        /*0134*/ 	.word	0x00000008
        /*0138*/ 	.short	0x0100
        /*013a*/ 	.byte	0x04
	.zero		1


	//   ....[3]....
        /*013c*/ 	.word	0x00000630
        /*0140*/ 	.word	0x000000ff
        /*0144*/ 	.word	0x00000018
        /*0148*/ 	.short	0x0100
        /*014a*/ 	.byte	0x04
	.zero		1


	//   ....[4]....
        /*014c*/ 	.word	0x00000760
        /*0150*/ 	.word	0x000000ff
        /*0154*/ 	.word	0x00000020
        /*0158*/ 	.short	0x0100
        /*015a*/ 	.byte	0x04
	.zero		1


	//   ....[5]....
        /*015c*/ 	.word	0x00000770
        /*0160*/ 	.word	0x000000ff
        /*0164*/ 	.word	0x00000040
        /*0168*/ 	.short	0x0100
        /*016a*/ 	.byte	0x04
	.zero		1


	//   ....[6]....
        /*016c*/ 	.word	0x00000780
        /*0170*/ 	.word	0x000000ff
        /*0174*/ 	.word	0x00000028
        /*0178*/ 	.short	0x0100
        /*017a*/ 	.byte	0x04
	.zero		1


	//   ....[7]....
        /*017c*/ 	.word	0x00000790
        /*0180*/ 	.word	0x000000ff
        /*0184*/ 	.word	0x00000048
        /*0188*/ 	.short	0x0100
        /*018a*/ 	.byte	0x04
	.zero		1


	//   ....[8]....
        /*018c*/ 	.word	0x000007a0
        /*0190*/ 	.word	0x000000ff
        /*0194*/ 	.word	0x00000030
        /*0198*/ 	.short	0x0100
        /*019a*/ 	.byte	0x04
	.zero		1


	//   ....[9]....
        /*019c*/ 	.word	0x000007b0
        /*01a0*/ 	.word	0x000000ff
        /*01a4*/ 	.word	0x00000050
        /*01a8*/ 	.short	0x0100
        /*01aa*/ 	.byte	0x04
	.zero		1


	//   ....[10]....
        /*01ac*/ 	.word	0x000007c0
        /*01b0*/ 	.word	0x000000ff
        /*01b4*/ 	.word	0x00000038
        /*01b8*/ 	.short	0x0100
        /*01ba*/ 	.byte	0x04
	.zero		1


	//   ....[11]....
        /*01bc*/ 	.word	0x000007d0
        /*01c0*/ 	.word	0x000000ff
        /*01c4*/ 	.word	0x00000058
        /*01c8*/ 	.short	0x0100
        /*01ca*/ 	.byte	0x04
	.zero		1


	//   ....[12]....
        /*01cc*/ 	.word	0x000008c0
        /*01d0*/ 	.word	0x000000ff
        /*01d4*/ 	.word	0x00000060
        /*01d8*/ 	.short	0x0100
        /*01da*/ 	.byte	0x06
	.zero		1


	//   ....[13]....
        /*01dc*/ 	.word	0x000008d0
        /*01e0*/ 	.word	0x000000ff
        /*01e4*/ 	.word	0x00000068
        /*01e8*/ 	.short	0x0100
        /*01ea*/ 	.byte	0x06
	.zero		1


	//   ....[14]....
        /*01ec*/ 	.word	0x00000a10
        /*01f0*/ 	.word	0x000000ff
        /*01f4*/ 	.word	0x00000070
        /*01f8*/ 	.short	0x0100
        /*01fa*/ 	.byte	0x06
	.zero		1


	//   ....[15]....
        /*01fc*/ 	.word	0x00000a20
        /*0200*/ 	.word	0x000000ff
        /*0204*/ 	.word	0x00000080
        /*0208*/ 	.short	0x0100
        /*020a*/ 	.byte	0x06
	.zero		1


	//   ....[16]....
        /*020c*/ 	.word	0x00000a30
        /*0210*/ 	.word	0x000000ff
        /*0214*/ 	.word	0x00000078
        /*0218*/ 	.short	0x0100
        /*021a*/ 	.byte	0x06
	.zero		1


	//   ....[17]....
        /*021c*/ 	.word	0x00000a40
        /*0220*/ 	.word	0x000000ff
        /*0224*/ 	.word	0x00000088
        /*0228*/ 	.short	0x0100
        /*022a*/ 	.byte	0x06
	.zero		1


	//   ....[18]....
        /*022c*/ 	.word	0x00000b70
        /*0230*/ 	.word	0x000000ff
        /*0234*/ 	.word	0x00000090
        /*0238*/ 	.short	0x0100
        /*023a*/ 	.byte	0x04
	.zero		1


	//   ....[19]....
        /*023c*/ 	.word	0x00000b80
        /*0240*/ 	.word	0x000000ff
        /*0244*/ 	.word	0x000000b0
        /*0248*/ 	.short	0x0100
        /*024a*/ 	.byte	0x04
	.zero		1


	//   ....[20]....
        /*024c*/ 	.word	0x00000b90
        /*0250*/ 	.word	0x000000ff
        /*0254*/ 	.word	0x00000098
        /*0258*/ 	.short	0x0100
        /*025a*/ 	.byte	0x04
	.zero		1


	//   ....[21]....
        /*025c*/ 	.word	0x00000ba0
        /*0260*/ 	.word	0x000000ff
        /*0264*/ 	.word	0x000000b8
        /*0268*/ 	.short	0x0100
        /*026a*/ 	.byte	0x04
	.zero		1


	//   ....[22]....
        /*026c*/ 	.word	0x00000bb0
        /*0270*/ 	.word	0x000000ff
        /*0274*/ 	.word	0x000000a0
        /*0278*/ 	.short	0x0100
        /*027a*/ 	.byte	0x04
	.zero		1


	//   ....[23]....
        /*027c*/ 	.word	0x00000bc0
        /*0280*/ 	.word	0x000000ff
        /*0284*/ 	.word	0x000000c0
        /*0288*/ 	.short	0x0100
        /*028a*/ 	.byte	0x04
	.zero		1


	//   ....[24]....
        /*028c*/ 	.word	0x00000bd0
        /*0290*/ 	.word	0x000000ff
        /*0294*/ 	.word	0x000000a8
        /*0298*/ 	.short	0x0100
        /*029a*/ 	.byte	0x04
	.zero		1


	//   ....[25]....
        /*029c*/ 	.word	0x00000be0
        /*02a0*/ 	.word	0x000000ff
        /*02a4*/ 	.word	0x000000c8
        /*02a8*/ 	.short	0x0100
        /*02aa*/ 	.byte	0x04
	.zero		1


	//   ....[26]....
        /*02ac*/ 	.word	0x00000cd0
        /*02b0*/ 	.word	0x000000ff
        /*02b4*/ 	.word	0x000000d0
        /*02b8*/ 	.short	0x0100
        /*02ba*/ 	.byte	0x04
	.zero		1


	//   ....[27]....
        /*02bc*/ 	.word	0x00000ce0
        /*02c0*/ 	.word	0x000000ff
        /*02c4*/ 	.word	0x000000e0
        /*02c8*/ 	.short	0x0100
        /*02ca*/ 	.byte	0x04
	.zero		1


	//   ....[28]....
        /*02cc*/ 	.word	0x00000cf0
        /*02d0*/ 	.word	0x000000ff
        /*02d4*/ 	.word	0x000000d8
        /*02d8*/ 	.short	0x0100
        /*02da*/ 	.byte	0x04
	.zero		1


	//   ....[29]....
        /*02dc*/ 	.word	0x00000d00
        /*02e0*/ 	.word	0x000000ff
        /*02e4*/ 	.word	0x000000e8
        /*02e8*/ 	.short	0x0100
        /*02ea*/ 	.byte	0x04
	.zero		1


	//   ....[30]....
        /*02ec*/ 	.word	0x000019b0
        /*02f0*/ 	.word	0x00000000
        /*02f4*/ 	.word	0x000000e0
        /*02f8*/ 	.short	0x010a
        /*02fa*/ 	.byte	0xff
	.zero		1


	//   ....[31]....
        /*02fc*/ 	.word	0x000019e0
        /*0300*/ 	.word	0x00000000
        /*0304*/ 	.word	0x000000d0
        /*0308*/ 	.short	0x0101
        /*030a*/ 	.byte	0xff
	.zero		1


	//   ....[32]....
        /*030c*/ 	.word	0x00001ab0
        /*0310*/ 	.word	0x000000ff
        /*0314*/ 	.word	0x00000010
        /*0318*/ 	.short	0x010a
        /*031a*/ 	.byte	0x04
	.zero		1


	//   ....[33]....
        /*031c*/ 	.word	0x00001b30
        /*0320*/ 	.word	0x000000ff
        /*0324*/ 	.word	0x00000010
        /*0328*/ 	.short	0x010a
        /*032a*/ 	.byte	0x39
	.zero		1


	//   ....[34]....
        /*032c*/ 	.word	0x00001c70
        /*0330*/ 	.word	0x000000ff
        /*0334*/ 	.word	0x00000010
        /*0338*/ 	.short	0x010a
        /*033a*/ 	.byte	0x04
	.zero		1


	//   ....[35]....
        /*033c*/ 	.word	0x00002050
        /*0340*/ 	.word	0x000000ff
        /*0344*/ 	.word	0x00000068
        /*0348*/ 	.short	0x0101
        /*034a*/ 	.byte	0x15
	.zero		1


	//   ....[36]....
        /*034c*/ 	.word	0x00002070
        /*0350*/ 	.word	0x000000ff
        /*0354*/ 	.word	0x00000010
        /*0358*/ 	.short	0x010a
        /*035a*/ 	.byte	0x04
	.zero		1


	//   ....[37]....
        /*035c*/ 	.word	0x000020f0
        /*0360*/ 	.word	0x000000ff
        /*0364*/ 	.word	0x00000010
        /*0368*/ 	.short	0x010a
        /*036a*/ 	.byte	0x39
	.zero		1


	//   ....[38]....
        /*036c*/ 	.word	0x00002230
        /*0370*/ 	.word	0x000000ff
        /*0374*/ 	.word	0x00000010
        /*0378*/ 	.short	0x010a
        /*037a*/ 	.byte	0x04
	.zero		1


	//   ....[39]....
        /*037c*/ 	.word	0x00002620
        /*0380*/ 	.word	0x00000003
        /*0384*/ 	.word	0x00000070
        /*0388*/ 	.short	0x010a
        /*038a*/ 	.byte	0xff
	.zero		1


	//   ....[40]....
        /*038c*/ 	.word	0x00002770
        /*0390*/ 	.word	0x00000000
        /*0394*/ 	.word	0x00000000
        /*0398*/ 	.short	0x0101
        /*039a*/ 	.byte	0xff
	.zero		1


	//   ....[41]....
        /*039c*/ 	.word	0x00002d30
        /*03a0*/ 	.word	0x000000ff
        /*03a4*/ 	.word	0x00000000
        /*03a8*/ 	.short	0x010a
        /*03aa*/ 	.byte	0x04
	.zero		1


	//   ....[42]....
        /*03ac*/ 	.word	0x00002dd0
        /*03b0*/ 	.word	0x00000000
        /*03b4*/ 	.word	0x00000000
        /*03b8*/ 	.short	0x010a
        /*03ba*/ 	.byte	0xff
	.zero		1


	//   ....[43]....
        /*03bc*/ 	.word	0x00002ef0
        /*03c0*/ 	.word	0x00000002
        /*03c4*/ 	.word	0x000000d0
        /*03c8*/ 	.short	0x010a
        /*03ca*/ 	.byte	0xff
	.zero		1


	//   ....[44]....
        /*03cc*/ 	.word	0x00002f60
        /*03d0*/ 	.word	0x00000002
        /*03d4*/ 	.word	0x00000000
        /*03d8*/ 	.short	0x0101
        /*03da*/ 	.byte	0xff
	.zero		1


	//   ....[45]....
        /*03dc*/ 	.word	0x00002f80
        /*03e0*/ 	.word	0x000000ff
        /*03e4*/ 	.word	0x00000080
        /*03e8*/ 	.short	0x010a
        /*03ea*/ 	.byte	0x04
	.zero		1


	//   ....[46]....
        /*03ec*/ 	.word	0x000030a0
        /*03f0*/ 	.word	0x00000002
        /*03f4*/ 	.word	0x00000070
        /*03f8*/ 	.short	0x010a
        /*03fa*/ 	.byte	0xff
	.zero		1


	//   ....[47]....
        /*03fc*/ 	.word	0x000031a0
        /*0400*/ 	.word	0x00000002
        /*0404*/ 	.word	0x00000000
        /*0408*/ 	.short	0x0101
        /*040a*/ 	.byte	0xff
	.zero		1


	//   ....[48]....
        /*040c*/ 	.word	0x00003230
        /*0410*/ 	.word	0x000000ff
        /*0414*/ 	.word	0x00000080
        /*0418*/ 	.short	0x0106
        /*041a*/ 	.byte	0x04
	.zero		1


	//   ....[49]....
        /*041c*/ 	.word	0x00003250
        /*0420*/ 	.word	0x000000ff
        /*0424*/ 	.word	0x00000080
        /*0428*/ 	.short	0x010a
        /*042a*/ 	.byte	0x04
	.zero		1


	//   ....[50]....
        /*042c*/ 	.word	0x000032e0
        /*0430*/ 	.word	0x000000ff
        /*0434*/ 	.word	0x00000080
        /*0438*/ 	.short	0x0106
        /*043a*/ 	.byte	0x07
	.zero		1


	//   ....[51]....
        /*043c*/ 	.word	0x00003320
        /*0440*/ 	.word	0x00000000
        /*0444*/ 	.word	0x00000080
        /*0448*/ 	.short	0x010a
        /*044a*/ 	.byte	0xff
	.zero		1


	//   ....[52]....
        /*044c*/ 	.word	0x00003840
        /*0450*/ 	.word	0x00000000
        /*0454*/ 	.word	0x00000070
        /*0458*/ 	.short	0x010a
        /*045a*/ 	.byte	0xff
	.zero		1


	//   ....[53]....
        /*045c*/ 	.word	0x00003970
        /*0460*/ 	.word	0x00000003
        /*0464*/ 	.word	0x00000000
        /*0468*/ 	.short	0x0101
        /*046a*/ 	.byte	0xff
	.zero		1


	//   ....[54]....
        /*046c*/ 	.word	0x00003980
        /*0470*/ 	.word	0x000000ff
        /*0474*/ 	.word	0x00000000
        /*0478*/ 	.short	0x010a
        /*047a*/ 	.byte	0x04
	.zero		1


	//   ....[55]....
        /*047c*/ 	.word	0x000039a0
        /*0480*/ 	.word	0x000000ff
        /*0484*/ 	.word	0x000000b0
        /*0488*/ 	.short	0x010a
        /*048a*/ 	.byte	0x06
	.zero		1


	//   ....[56]....
        /*048c*/ 	.word	0x00003a70
        /*0490*/ 	.word	0x000000ff
        /*0494*/ 	.word	0x00000000
        /*0498*/ 	.short	0x010a
        /*049a*/ 	.byte	0x05
	.zero		1


	//   ....[57]....
        /*049c*/ 	.word	0x00003bc0
        /*04a0*/ 	.word	0x000000ff
        /*04a4*/ 	.word	0x00000000
        /*04a8*/ 	.short	0x010a
        /*04aa*/ 	.byte	0x07
	.zero		1


	//   ....[58]....
        /*04ac*/ 	.word	0x00004300
        /*04b0*/ 	.word	0x000000ff
        /*04b4*/ 	.word	0x00000000
        /*04b8*/ 	.short	0x010a
        /*04ba*/ 	.byte	0x04
	.zero		1


	//   ....[59]....
        /*04bc*/ 	.word	0x00004390
        /*04c0*/ 	.word	0x000000ff
        /*04c4*/ 	.word	0x00000000
        /*04c8*/ 	.short	0x010a
        /*04ca*/ 	.byte	0x05
	.zero		1


	//   ....[60]....
        /*04cc*/ 	.word	0x00004420
        /*04d0*/ 	.word	0x000000ff
        /*04d4*/ 	.word	0x00000000
        /*04d8*/ 	.short	0x010a
        /*04da*/ 	.byte	0x05
	.zero		1


	//   ....[61]....
        /*04dc*/ 	.word	0x000044b0
        /*04e0*/ 	.word	0x000000ff
        /*04e4*/ 	.word	0x00000000
        /*04e8*/ 	.short	0x010a
        /*04ea*/ 	.byte	0x04
	.zero		1


	//   ....[62]....
        /*04ec*/ 	.word	0x00004990
        /*04f0*/ 	.word	0x0000000c
        /*04f4*/ 	.word	0x00000070
        /*04f8*/ 	.short	0x010a
        /*04fa*/ 	.byte	0xff
	.zero		1


	//   ....[63]....
        /*04fc*/ 	.word	0x00004b00
        /*0500*/ 	.word	0x00000000
        /*0504*/ 	.word	0x00000000
        /*0508*/ 	.short	0x0101
        /*050a*/ 	.byte	0xff
	.zero		1


	//   ....[64]....
        /*050c*/ 	.word	0x00004f90
        /*0510*/ 	.word	0x000000ff
        /*0514*/ 	.word	0x00000068
        /*0518*/ 	.short	0x010a
        /*051a*/ 	.byte	0x15
	.zero		1


	//   ....[65]....
        /*051c*/ 	.word	0x00005110
        /*0520*/ 	.word	0x000000ff
        /*0524*/ 	.word	0x00000040
        /*0528*/ 	.short	0x010a
        /*052a*/ 	.byte	0x15
	.zero		1


	//   ....[66]....
        /*052c*/ 	.word	0x000052a0
        /*0530*/ 	.word	0x000000ff
        /*0534*/ 	.word	0x00000020
        /*0538*/ 	.short	0x010b
        /*053a*/ 	.byte	0x15
	.zero		1


	//   ....[67]....
        /*053c*/ 	.word	0x000052b0
        /*0540*/ 	.word	0x000000ff
        /*0544*/ 	.word	0x00000000
        /*0548*/ 	.short	0x0101
        /*054a*/ 	.byte	0x06
	.zero		1


	//   ....[68]....
        /*054c*/ 	.word	0x000052c0
        /*0550*/ 	.word	0x000000ff
        /*0554*/ 	.word	0x00000048
        /*0558*/ 	.short	0x010a
        /*055a*/ 	.byte	0x15
	.zero		1


	//   ....[69]....
        /*055c*/ 	.word	0x00005420
        /*0560*/ 	.word	0x000000ff
        /*0564*/ 	.word	0x00000028
        /*0568*/ 	.short	0x010b
        /*056a*/ 	.byte	0x15
	.zero		1


	//   ....[70]....
        /*056c*/ 	.word	0x00005430
        /*0570*/ 	.word	0x000000ff
        /*0574*/ 	.word	0x00000000
        /*0578*/ 	.short	0x0101
        /*057a*/ 	.byte	0x06
	.zero		1


	//   ....[71]....
        /*057c*/ 	.word	0x00005440
        /*0580*/ 	.word	0x000000ff
        /*0584*/ 	.word	0x00000050
        /*0588*/ 	.short	0x010a
        /*058a*/ 	.byte	0x15
	.zero		1


	//   ....[72]....
        /*058c*/ 	.word	0x00005590
        /*0590*/ 	.word	0x000000ff
        /*0594*/ 	.word	0x00000030
        /*0598*/ 	.short	0x010b
        /*059a*/ 	.byte	0x15
	.zero		1


	//   ....[73]....
        /*059c*/ 	.word	0x000055a0
        /*05a0*/ 	.word	0x000000ff
        /*05a4*/ 	.word	0x00000000
        /*05a8*/ 	.short	0x0101
        /*05aa*/ 	.byte	0x06
	.zero		1


	//   ....[74]....
        /*05ac*/ 	.word	0x000055b0
        /*05b0*/ 	.word	0x000000ff
        /*05b4*/ 	.word	0x00000058
        /*05b8*/ 	.short	0x010a
        /*05ba*/ 	.byte	0x15
	.zero		1


	//   ....[75]....
        /*05bc*/ 	.word	0x000057b0
        /*05c0*/ 	.word	0x000000ff
        /*05c4*/ 	.word	0x00000038
        /*05c8*/ 	.short	0x010b
        /*05ca*/ 	.byte	0x15
	.zero		1


	//   ....[76]....
        /*05cc*/ 	.word	0x000057c0
        /*05d0*/ 	.word	0x000000ff
        /*05d4*/ 	.word	0x00000000
        /*05d8*/ 	.short	0x0101
        /*05da*/ 	.byte	0x25
	.zero		1


	//   ....[77]....
        /*05dc*/ 	.word	0x000057f0
        /*05e0*/ 	.word	0x000000ff
        /*05e4*/ 	.word	0x00000040
        /*05e8*/ 	.short	0x010a
        /*05ea*/ 	.byte	0x15
	.zero		1


	//   ....[78]....
        /*05ec*/ 	.word	0x00005810
        /*05f0*/ 	.word	0x000000ff
        /*05f4*/ 	.word	0x00000048
        /*05f8*/ 	.short	0x010a
        /*05fa*/ 	.byte	0x15
	.zero		1


	//   ....[79]....
        /*05fc*/ 	.word	0x00005830
        /*0600*/ 	.word	0x000000ff
        /*0604*/ 	.word	0x00000050
        /*0608*/ 	.short	0x010a
        /*060a*/ 	.byte	0x15
	.zero		1


	//   ....[80]....
        /*060c*/ 	.word	0x00005870
        /*0610*/ 	.word	0x00000000
        /*0614*/ 	.word	0x00000058
        /*0618*/ 	.short	0x010a
        /*061a*/ 	.byte	0xff
	.zero		1


	//   ....[81]....
        /*061c*/ 	.word	0x00005b90
        /*0620*/ 	.word	0x00000003
        /*0624*/ 	.word	0x00000070
        /*0628*/ 	.short	0x010a
        /*062a*/ 	.byte	0xff
	.zero		1


	//   ....[82]....
        /*062c*/ 	.word	0x00005d10
        /*0630*/ 	.word	0x00000000
        /*0634*/ 	.word	0x00000000
        /*0638*/ 	.short	0x0101
        /*063a*/ 	.byte	0xff
	.zero		1


	//   ....[83]....
        /*063c*/ 	.word	0x00006870
        /*0640*/ 	.word	0x000000ff
        /*0644*/ 	.word	0x00000020
        /*0648*/ 	.short	0x010a
        /*064a*/ 	.byte	0x2b
	.zero		1


	//   ....[84]....
        /*064c*/ 	.word	0x000068b0
        /*0650*/ 	.word	0x00000046
        /*0654*/ 	.word	0x00000090
        /*0658*/ 	.short	0x010a
        /*065a*/ 	.byte	0xff
	.zero		1


	//   ....[85]....
        /*065c*/ 	.word	0x000069a0
        /*0660*/ 	.word	0x000000ff
        /*0664*/ 	.word	0x00000020
        /*0668*/ 	.short	0x010a
        /*066a*/ 	.byte	0x2b
	.zero		1


	//   ....[86]....
        /*066c*/ 	.word	0x00006a90
        /*0670*/ 	.word	0x00000046
        /*0674*/ 	.word	0x00000090
        /*0678*/ 	.short	0x010a
        /*067a*/ 	.byte	0xff
	.zero		1


	//   ....[87]....
        /*067c*/ 	.word	0x00007060
        /*0680*/ 	.word	0x00000000
        /*0684*/ 	.word	0x00000000
        /*0688*/ 	.short	0x0101
        /*068a*/ 	.byte	0xff
	.zero		1


	//   ....[88]....
        /*068c*/ 	.word	0x00007070
        /*0690*/ 	.word	0x00000002
        /*0694*/ 	.word	0x00000020
        /*0698*/ 	.short	0x010a
        /*069a*/ 	.byte	0xff
	.zero		1


	//   ....[89]....
        /*069c*/ 	.word	0x00007150
        /*06a0*/ 	.word	0x00000002
        /*06a4*/ 	.word	0x00000020
        /*06a8*/ 	.short	0x010a
        /*06aa*/ 	.byte	0xff
	.zero		1


	//   ....[90]....
        /*06ac*/ 	.word	0x000077c0
        /*06b0*/ 	.word	0x00000010
        /*06b4*/ 	.word	0x00000000
        /*06b8*/ 	.short	0x0101
        /*06ba*/ 	.byte	0xff
	.zero		1


	//   ....[91]....
        /*06bc*/ 	.word	0x000077e0
        /*06c0*/ 	.word	0x00000000
        /*06c4*/ 	.word	0x00000020
        /*06c8*/ 	.short	0x010a
        /*06ca*/ 	.byte	0xff
	.zero		1


	//   ....[92]....
        /*06cc*/ 	.word	0x000078b0
        /*06d0*/ 	.word	0x00000000
        /*06d4*/ 	.word	0x00000020
        /*06d8*/ 	.short	0x010a
        /*06da*/ 	.byte	0xff
	.zero		1


	//   ....[93]....
        /*06dc*/ 	.word	0x00007f20
        /*06e0*/ 	.word	0x00000010
        /*06e4*/ 	.word	0x00000000
        /*06e8*/ 	.short	0x0101
        /*06ea*/ 	.byte	0xff
	.zero		1


	//   ....[94]....
        /*06ec*/ 	.word	0x00007f40
        /*06f0*/ 	.word	0x00000000
        /*06f4*/ 	.word	0x00000020
        /*06f8*/ 	.short	0x010a
        /*06fa*/ 	.byte	0xff
	.zero		1


	//   ....[95]....
        /*06fc*/ 	.word	0x00008010
        /*0700*/ 	.word	0x00000000
        /*0704*/ 	.word	0x00000020
        /*0708*/ 	.short	0x010a
        /*070a*/ 	.byte	0xff
	.zero		1


	//   ....[96]....
        /*070c*/ 	.word	0x000082e0
        /*0710*/ 	.word	0x000000ff
        /*0714*/ 	.word	0x00000000
        /*0718*/ 	.short	0x0101
        /*071a*/ 	.byte	0x04
	.zero		1


	//   ....[97]....
        /*071c*/ 	.word	0x00008700
        /*0720*/ 	.word	0x00000000
        /*0724*/ 	.word	0x00000000
        /*0728*/ 	.short	0x0101
        /*072a*/ 	.byte	0xff
	.zero		1


	//   ....[98]....
        /*072c*/ 	.word	0x00008990
        /*0730*/ 	.word	0x000000ff
        /*0734*/ 	.word	0x00000000
        /*0738*/ 	.short	0x0101
        /*073a*/ 	.byte	0x04
	.zero		1


	//   ....[99]....
        /*073c*/ 	.word	0x000089b0
        /*0740*/ 	.word	0x00000000
        /*0744*/ 	.word	0x000000e0
        /*0748*/ 	.short	0x010a
        /*074a*/ 	.byte	0xff
	.zero		1


	//   ....[100]....
        /*074c*/ 	.word	0x00008a10
        /*0750*/ 	.word	0x00000000
        /*0754*/ 	.word	0x00000010
        /*0758*/ 	.short	0x010a
        /*075a*/ 	.byte	0xff
	.zero		1


	//   ....[101]....
        /*075c*/ 	.word	0x00008a70
        /*0760*/ 	.word	0x00000000
        /*0764*/ 	.word	0x00000010
        /*0768*/ 	.short	0x010a
        /*076a*/ 	.byte	0xff
	.zero		1


	//   ....[102]....
        /*076c*/ 	.word	0x00008ac0
        /*0770*/ 	.word	0x00000003
        /*0774*/ 	.word	0x00000070
        /*0778*/ 	.short	0x010a
        /*077a*/ 	.byte	0xff
	.zero		1


	//   ....[103]....
        /*077c*/ 	.word	0x00008b20
        /*0780*/ 	.word	0x00000000
        /*0784*/ 	.word	0x00000000
        /*0788*/ 	.short	0x010a
        /*078a*/ 	.byte	0xff
	.zero		1


	//   ....[104]....
        /*078c*/ 	.word	0x00008b70
        /*0790*/ 	.word	0x00000002
        /*0794*/ 	.word	0x000000d0
        /*0798*/ 	.short	0x010a
        /*079a*/ 	.byte	0xff
	.zero		1


	//   ....[105]....
        /*079c*/ 	.word	0x00008bd0
        /*07a0*/ 	.word	0x00000002
        /*07a4*/ 	.word	0x00000080
        /*07a8*/ 	.short	0x010a
        /*07aa*/ 	.byte	0xff
	.zero		1


	//   ....[106]....
        /*07ac*/ 	.word	0x00008c20
        /*07b0*/ 	.word	0x00000002
        /*07b4*/ 	.word	0x00000070
        /*07b8*/ 	.short	0x010a
        /*07ba*/ 	.byte	0xff
	.zero		1


	//   ....[107]....
        /*07bc*/ 	.word	0x00008c80
        /*07c0*/ 	.word	0x00000000
        /*07c4*/ 	.word	0x00000080
        /*07c8*/ 	.short	0x010a
        /*07ca*/ 	.byte	0xff
	.zero		1


	//   ....[108]....
        /*07cc*/ 	.word	0x00008cd0
        /*07d0*/ 	.word	0x00000000
        /*07d4*/ 	.word	0x00000070
        /*07d8*/ 	.short	0x010a
        /*07da*/ 	.byte	0xff
	.zero		1


	//   ....[109]....
        /*07dc*/ 	.word	0x00008d40
        /*07e0*/ 	.word	0x00000002
        /*07e4*/ 	.word	0x000000b0
        /*07e8*/ 	.short	0x010a
        /*07ea*/ 	.byte	0xff
	.zero		1


	//   ....[110]....
        /*07ec*/ 	.word	0x00008da0
        /*07f0*/ 	.word	0x00000000
        /*07f4*/ 	.word	0x00000000
        /*07f8*/ 	.short	0x010a
        /*07fa*/ 	.byte	0xff
	.zero		1


	//   ....[111]....
        /*07fc*/ 	.word	0x00008e00
        /*0800*/ 	.word	0x00000000
        /*0804*/ 	.word	0x00000000
        /*0808*/ 	.short	0x010a
        /*080a*/ 	.byte	0xff
	.zero		1


	//   ....[112]....
        /*080c*/ 	.word	0x00008e60
        /*0810*/ 	.word	0x00000000
        /*0814*/ 	.word	0x00000000
        /*0818*/ 	.short	0x010a
        /*081a*/ 	.byte	0xff
	.zero		1


	//   ....[113]....
        /*081c*/ 	.word	0x00008ec0
        /*0820*/ 	.word	0x00000000
        /*0824*/ 	.word	0x00000000
        /*0828*/ 	.short	0x010a
        /*082a*/ 	.byte	0xff
	.zero		1


	//   ....[114]....
        /*082c*/ 	.word	0x00008f20
        /*0830*/ 	.word	0x00000000
        /*0834*/ 	.word	0x00000000
        /*0838*/ 	.short	0x010a
        /*083a*/ 	.byte	0xff
	.zero		1


	//   ....[115]....
        /*083c*/ 	.word	0x00008f70
        /*0840*/ 	.word	0x0000000c
        /*0844*/ 	.word	0x00000070
        /*0848*/ 	.short	0x010a
        /*084a*/ 	.byte	0xff
	.zero		1


	//   ....[116]....
        /*084c*/ 	.word	0x00008fd0
        /*0850*/ 	.word	0x00000000
        /*0854*/ 	.word	0x00000068
        /*0858*/ 	.short	0x010a
        /*085a*/ 	.byte	0xff
	.zero		1


	//   ....[117]....
        /*085c*/ 	.word	0x00009030
        /*0860*/ 	.word	0x00000000
        /*0864*/ 	.word	0x00000040
        /*0868*/ 	.short	0x010a
        /*086a*/ 	.byte	0xff
	.zero		1


	//   ....[118]....
        /*086c*/ 	.word	0x00009090
        /*0870*/ 	.word	0x00000000
        /*0874*/ 	.word	0x00000048
        /*0878*/ 	.short	0x010a
        /*087a*/ 	.byte	0xff
	.zero		1


	//   ....[119]....
        /*087c*/ 	.word	0x000090f0
        /*0880*/ 	.word	0x00000000
        /*0884*/ 	.word	0x00000050
        /*0888*/ 	.short	0x010a
        /*088a*/ 	.byte	0xff
	.zero		1


	//   ....[120]....
        /*088c*/ 	.word	0x00009150
        /*0890*/ 	.word	0x00000000
        /*0894*/ 	.word	0x00000058
        /*0898*/ 	.short	0x010a
        /*089a*/ 	.byte	0xff
	.zero		1


	//   ....[121]....
        /*089c*/ 	.word	0x000091b0
        /*08a0*/ 	.word	0x00000000
        /*08a4*/ 	.word	0x00000040
        /*08a8*/ 	.short	0x010a
        /*08aa*/ 	.byte	0xff
	.zero		1


	//   ....[122]....
        /*08ac*/ 	.word	0x00009210
        /*08b0*/ 	.word	0x00000000
        /*08b4*/ 	.word	0x00000048
        /*08b8*/ 	.short	0x010a
        /*08ba*/ 	.byte	0xff
	.zero		1


	//   ....[123]....
        /*08bc*/ 	.word	0x00009270
        /*08c0*/ 	.word	0x00000000
        /*08c4*/ 	.word	0x00000050
        /*08c8*/ 	.short	0x010a
        /*08ca*/ 	.byte	0xff
	.zero		1


	//   ....[124]....
        /*08cc*/ 	.word	0x000092c0
        /*08d0*/ 	.word	0x00000003
        /*08d4*/ 	.word	0x00000070
        /*08d8*/ 	.short	0x010a
        /*08da*/ 	.byte	0xff
	.zero		1


	//   ....[125]....
        /*08dc*/ 	.word	0x00009320
        /*08e0*/ 	.word	0x00000002
        /*08e4*/ 	.word	0x00000020
        /*08e8*/ 	.short	0x010a
        /*08ea*/ 	.byte	0xff
	.zero		1


	//   ....[126]....
        /*08ec*/ 	.word	0x00009370
        /*08f0*/ 	.word	0x00000046
        /*08f4*/ 	.word	0x00000090
        /*08f8*/ 	.short	0x010a
        /*08fa*/ 	.byte	0xff
	.zero		1


	//   ....[127]....
        /*08fc*/ 	.word	0x000093c0
        /*0900*/ 	.word	0x00000002
        /*0904*/ 	.word	0x00000020
        /*0908*/ 	.short	0x010a
        /*090a*/ 	.byte	0xff
	.zero		1


	//   ....[128]....
        /*090c*/ 	.word	0x00009410
        /*0910*/ 	.word	0x00000000
        /*0914*/ 	.word	0x00000020
        /*0918*/ 	.short	0x010a
        /*091a*/ 	.byte	0xff
	.zero		1


	//   ....[129]....
        /*091c*/ 	.word	0x00009460
        /*0920*/ 	.word	0x00000000
        /*0924*/ 	.word	0x00000020
        /*0928*/ 	.short	0x010a
        /*092a*/ 	.byte	0xff
	.zero		1


	//----- nvinfo : EIATTR_NUM_MBARRIERS
	.align		4
.L_47:
        /*092c*/ 	.byte	0x03, 0x38
        /*092e*/ 	.short	0x001e


	//----- nvinfo : EIATTR_EXIT_INSTR_OFFSETS
	.align		4
        /*0930*/ 	.byte	0x04, 0x1c
        /*0932*/ 	.short	(.L_49 - .L_48)


	//   ....[0]....
.L_48:
        /*0934*/ 	.word	0x00002e00


	//   ....[1]....
        /*0938*/ 	.word	0x000032f0


	//   ....[2]....
        /*093c*/ 	.word	0x00003350


	//   ....[3]....
        /*0940*/ 	.word	0x00004720


	//   ....[4]....
        /*0944*/ 	.word	0x000058a0


	//   ....[5]....
        /*0948*/ 	.word	0x000058e0


	//   ....[6]....
        /*094c*/ 	.word	0x00008880


	//   ....[7]....
        /*0950*/ 	.word	0x00008900


	//   ....[8]....
        /*0954*/ 	.word	0x00008930


	//   ....[9]....
        /*0958*/ 	.word	0x000089a0


	//----- nvinfo : EIATTR_MAX_THREADS
	.align		4
.L_49:
        /*095c*/ 	.byte	0x04, 0x05
        /*095e*/ 	.short	(.L_51 - .L_50)
.L_50:
        /*0960*/ 	.word	0x00000100
        /*0964*/ 	.word	0x00000001
        /*0968*/ 	.word	0x00000001


	//----- nvinfo : EIATTR_CRS_STACK_SIZE
	.align		4
.L_51:
        /*096c*/ 	.byte	0x04, 0x1e
        /*096e*/ 	.short	(.L_53 - .L_52)
.L_52:
        /*0970*/ 	.word	0x00000000


	//----- nvinfo : EIATTR_CBANK_PARAM_SIZE
	.align		4
.L_53:
        /*0974*/ 	.byte	0x03, 0x19
        /*0976*/ 	.short	0x0800


	//----- nvinfo : EIATTR_PARAM_CBANK
	.align		4
        /*0978*/ 	.byte	0x04, 0x0a
        /*097a*/ 	.short	(.L_55 - .L_54)
	.align		4
.L_54:
        /*097c*/ 	.word	index@(.nv.constant0._ZN7cutlass13device_kernelINS_4gemm6kernel13GemmUniversalIN4cute5tupleIJiiiiEEENS1_10collective13CollectiveMmaINS1_35MainloopSm100TmaUmmaWarpSpecializedILi2ELi2ELi4ENS5_IJNS4_1CILi1EEENSA_ILi8EEESB_EEEEENS5_IJNSA_ILi128EEENSA_ILi64EEESF_EEEfNS5_IJlSB_lEEEfSI_NS4_8TiledMMAINS4_8MMA_AtomIJNS4_17SM100_MMA_TF32_SSINS_10tfloat32_tESM_fLi128ELi64ELNS4_4UMMA5MajorE0ELSO_0ELNSN_7ScaleInE0ELSP_0EEEEEENS4_6LayoutINS5_IJSB_SB_SB_EEENS5_IJNSA_ILi0EEESU_SU_EEEEENS5_IJNS4_10UnderscoreESX_SX_EEEEENS4_23SM90_TMA_LOAD_MULTICASTENS4_14ComposedLayoutINS4_7SwizzleILi3ELi4ELi3EEENS4_18smem_ptr_flag_bitsILi32EEENSS_INS5_IJSC_NSA_ILi32EEEEEENS5_IJS16_SB_EEEEEEEvNS4_8identityENS4_13SM90_TMA_LOADES1A_vS1B_EENS_8epilogue10collective18CollectiveEpilogueINS1E_23Sm100TmaWarpSpecializedILi4ELi2ELi16ELb1ELb0EEEJSH_NS5_IJNSS_ISF_SB_EENSS_INSA_ILi16EEESB_EEEEEfSI_fSI_NS1E_6fusion15FusionCallbacksIS1I_NS1N_17LinearCombinationIffffLNS_15FloatRoundStyleE2EEESH_S1M_JEEENS4_5SM1004TMEM4LOAD26SM100_TMEM_LOAD_32dp32b16xES1C_NS11_INS12_ILi2ELi4ELi3EEES15_NSS_INS5_IJSC_S1K_EEENS5_IJS1K_SB_EEEEEEENS4_39AutoVectorizingCopyWithAssumedAlignmentILi128EEENS4_14SM90_TMA_STOREES21_S23_S23_EEEvvEEEEvNT_6ParamsE)
        /*0980*/ 	.short	0x0380
        /*0982*/ 	.short	0x0800


	//----- nvinfo : EIATTR_SW_WAR
	.align		4
.L_55:
        /*0984*/ 	.byte	0x04, 0x36
        /*0986*/ 	.short	(.L_57 - .L_56)
.L_56:
        /*0988*/ 	.word	0x00000008
.L_57:


//--------------------- .nv.callgraph             --------------------------
	.section	.nv.callgraph,"",@"SHT_CUDA_CALLGRAPH"
	.align	4
	.sectionentsize	8
	.align		4
        /*0000*/ 	.word	0x00000000
	.align		4
        /*0004*/ 	.word	0xffffffff
	.align		4
        /*0008*/ 	.word	index@(_ZN7cutlass13device_kernelINS_4gemm6kernel13GemmUniversalIN4cute5tupleIJiiiiEEENS1_10collective13CollectiveMmaINS1_35MainloopSm100TmaUmmaWarpSpecializedILi2ELi2ELi4ENS5_IJNS4_1CILi1EEENSA_ILi8EEESB_EEEEENS5_IJNSA_ILi128EEENSA_ILi64EEESF_EEEfNS5_IJlSB_lEEEfSI_NS4_8TiledMMAINS4_8MMA_AtomIJNS4_17SM100_MMA_TF32_SSINS_10tfloat32_tESM_fLi128ELi64ELNS4_4UMMA5MajorE0ELSO_0ELNSN_7ScaleInE0ELSP_0EEEEEENS4_6LayoutINS5_IJSB_SB_SB_EEENS5_IJNSA_ILi0EEESU_SU_EEEEENS5_IJNS4_10UnderscoreESX_SX_EEEEENS4_23SM90_TMA_LOAD_MULTICASTENS4_14ComposedLayoutINS4_7SwizzleILi3ELi4ELi3EEENS4_18smem_ptr_flag_bitsILi32EEENSS_INS5_IJSC_NSA_ILi32EEEEEENS5_IJS16_SB_EEEEEEEvNS4_8identityENS4_13SM90_TMA_LOADES1A_vS1B_EENS_8epilogue10collective18CollectiveEpilogueINS1E_23Sm100TmaWarpSpecializedILi4ELi2ELi16ELb1ELb0EEEJSH_NS5_IJNSS_ISF_SB_EENSS_INSA_ILi16EEESB_EEEEEfSI_fSI_NS1E_6fusion15FusionCallbacksIS1I_NS1N_17LinearCombinationIffffLNS_15FloatRoundStyleE2EEESH_S1M_JEEENS4_5SM1004TMEM4LOAD26SM100_TMEM_LOAD_32dp32b16xES1C_NS11_INS12_ILi2ELi4ELi3EEES15_NSS_INS5_IJSC_S1K_EEENS5_IJS1K_SB_EEEEEEENS4_39AutoVectorizingCopyWithAssumedAlignmentILi128EEENS4_14SM90_TMA_STOREES21_S23_S23_EEEvvEEEEvNT_6ParamsE)
	.align		4
        /*000c*/ 	.word	index@(__assertfail)
	.align		4
        /*0010*/ 	.word	0x00000000
	.align		4
        /*0014*/ 	.word	0xfffffffe
	.align		4
        /*0018*/ 	.word	0x00000000
	.align		4
        /*001c*/ 	.word	0xfffffffd
	.align		4
        /*0020*/ 	.word	0x00000000
	.align		4
        /*0024*/ 	.word	0xfffffffc


//--------------------- .nv.constant4             --------------------------
	.section	.nv.constant4,"a",@progbits
	.align	8
	.align		8
.nv.constant4:
        /*0000*/ 	.dword	__assertfail
	.align		8
        /*0008*/ 	.dword	__unnamed_1
	.align		8
        /*0010*/ 	.dword	__unnamed_2
	.align		8
        /*0018*/ 	.dword	_ZN40_INTERNAL_13e1ae50_4_k_cu_b3984b88_307464cuda3std3__45__cpo5beginE
	.align		8
        /*0020*/ 	.dword	_ZN40_INTERNAL_13e1ae50_4_k_cu_b3984b88_307464cuda3std3__45__cpo3endE
	.align		8
        /*0028*/ 	.dword	_ZN40_INTERNAL_13e1ae50_4_k_cu_b3984b88_307464cuda3std3__45__cpo6cbeginE
	.align		8
        /*0030*/ 	.dword	_ZN40_INTERNAL_13e1ae50_4_k_cu_b3984b88_307464cuda3std3__45__cpo4cendE
	.align		8
        /*0038*/ 	.dword	_ZN40_INTERNAL_13e1ae50_4_k_cu_b3984b88_307464cuda3std3__442_GLOBAL__N__13e1ae50_4_k_cu_b3984b88_307466ignoreE
	.align		8
        /*0040*/ 	.dword	_ZN40_INTERNAL_13e1ae50_4_k_cu_b3984b88_307464cuda3std3__419piecewise_constructE
	.align		8
        /*0048*/ 	.dword	_ZN40_INTERNAL_13e1ae50_4_k_cu_b3984b88_307464cuda3std3__48in_placeE
	.align		8
        /*0050*/ 	.dword	_ZN40_INTERNAL_13e1ae50_4_k_cu_b3984b88_307464cuda3std6ranges3__45__cpo4swapE
	.align		8
        /*0058*/ 	.dword	_ZN40_INTERNAL_13e1ae50_4_k_cu_b3984b88_307464cuda3std6ranges3__45__cpo9iter_moveE
	.align		8
        /*0060*/ 	.dword	_ZN40_INTERNAL_13e1ae50_4_k_cu_b3984b88_307464cute7productE
	.align		8
        /*0068*/ 	.dword	_ZN40_INTERNAL_13e1ae50_4_k_cu_b3984b88_307464cute1_E
	.align		8
        /*0070*/ 	.dword	$str$25
	.align		8
        /*0078*/ 	.dword	$str$26
	.align		8
        /*0080*/ 	.dword	$str$27
	.align		8
        /*0088*/ 	.dword	$str$28


//--------------------- .text._ZN7cutlass13device_kernelINS_4gemm6kernel13GemmUniversalIN4cute5tupleIJiiiiEEENS1_10collective13CollectiveMmaINS1_35MainloopSm100TmaUmmaWarpSpecializedILi2ELi2ELi4ENS5_IJNS4_1CILi1EEENSA_ILi8EEESB_EEEEENS5_IJNSA_ILi128EEENSA_ILi64EEESF_EEEfNS5_IJlSB_lEEEfSI_NS4_8TiledMMAINS4_8MMA_AtomIJNS4_17SM100_MMA_TF32_SSINS_10tfloat32_tESM_fLi128ELi64ELNS4_4UMMA5MajorE0ELSO_0ELNSN_7ScaleInE0ELSP_0EEEEEENS4_6LayoutINS5_IJSB_SB_SB_EEENS5_IJNSA_ILi0EEESU_SU_EEEEENS5_IJNS4_10UnderscoreESX_SX_EEEEENS4_23SM90_TMA_LOAD_MULTICASTENS4_14ComposedLayoutINS4_7SwizzleILi3ELi4ELi3EEENS4_18smem_ptr_flag_bitsILi32EEENSS_INS5_IJSC_NSA_ILi32EEEEEENS5_IJS16_SB_EEEEEEEvNS4_8identityENS4_13SM90_TMA_LOADES1A_vS1B_EENS_8epilogue10collective18CollectiveEpilogueINS1E_23Sm100TmaWarpSpecializedILi4ELi2ELi16ELb1ELb0EEEJSH_NS5_IJNSS_ISF_SB_EENSS_INSA_ILi16EEESB_EEEEEfSI_fSI_NS1E_6fusion15FusionCallbacksIS1I_NS1N_17LinearCombinationIffffLNS_15FloatRoundStyleE2EEESH_S1M_JEEENS4_5SM1004TMEM4LOAD26SM100_TMEM_LOAD_32dp32b16xES1C_NS11_INS12_ILi2ELi4ELi3EEES15_NSS_INS5_IJSC_S1K_EEENS5_IJS1K_SB_EEEEEEENS4_39AutoVectorizingCopyWithAssumedAlignmentILi128EEENS4_14SM90_TMA_STOREES21_S23_S23_EEEvvEEEEvNT_6ParamsE --------------------------
	.section	.text._ZN7cutlass13device_kernelINS_4gemm6kernel13GemmUniversalIN4cute5tupleIJiiiiEEENS1_10collective13CollectiveMmaINS1_35MainloopSm100TmaUmmaWarpSpecializedILi2ELi2ELi4ENS5_IJNS4_1CILi1EEENSA_ILi8EEESB_EEEEENS5_IJNSA_ILi128EEENSA_ILi64EEESF_EEEfNS5_IJlSB_lEEEfSI_NS4_8TiledMMAINS4_8MMA_AtomIJNS4_17SM100_MMA_TF32_SSINS_10tfloat32_tESM_fLi128ELi64ELNS4_4UMMA5MajorE0ELSO_0ELNSN_7ScaleInE0ELSP_0EEEEEENS4_6LayoutINS5_IJSB_SB_SB_EEENS5_IJNSA_ILi0EEESU_SU_EEEEENS5_IJNS4_10UnderscoreESX_SX_EEEEENS4_23SM90_TMA_LOAD_MULTICASTENS4_14ComposedLayoutINS4_7SwizzleILi3ELi4ELi3EEENS4_18smem_ptr_flag_bitsILi32EEENSS_INS5_IJSC_NSA_ILi32EEEEEENS5_IJS16_SB_EEEEEEEvNS4_8identityENS4_13SM90_TMA_LOADES1A_vS1B_EENS_8epilogue10collective18CollectiveEpilogueINS1E_23Sm100TmaWarpSpecializedILi4ELi2ELi16ELb1ELb0EEEJSH_NS5_IJNSS_ISF_SB_EENSS_INSA_ILi16EEESB_EEEEEfSI_fSI_NS1E_6fusion15FusionCallbacksIS1I_NS1N_17LinearCombinationIffffLNS_15FloatRoundStyleE2EEESH_S1M_JEEENS4_5SM1004TMEM4LOAD26SM100_TMEM_LOAD_32dp32b16xES1C_NS11_INS12_ILi2ELi4ELi3EEES15_NSS_INS5_IJSC_S1K_EEENS5_IJS1K_SB_EEEEEEENS4_39AutoVectorizingCopyWithAssumedAlignmentILi128EEENS4_14SM90_TMA_STOREES21_S23_S23_EEEvvEEEEvNT_6ParamsE,"ax",@progbits
	.align	128
.text._ZN7cutlass13device_kernelINS_4gemm6kernel13GemmUniversalIN4cute5tupleIJiiiiEEENS1_10collective13CollectiveMmaINS1_35MainloopSm100TmaUmmaWarpSpecializedILi2ELi2ELi4ENS5_IJNS4_1CILi1EEENSA_ILi8EEESB_EEEEENS5_IJNSA_ILi128EEENSA_ILi64EEESF_EEEfNS5_IJlSB_lEEEfSI_NS4_8TiledMMAINS4_8MMA_AtomIJNS4_17SM100_MMA_TF32_SSINS_10tfloat32_tESM_fLi128ELi64ELNS4_4UMMA5MajorE0ELSO_0ELNSN_7ScaleInE0ELSP_0EEEEEENS4_6LayoutINS5_IJSB_SB_SB_EEENS5_IJNSA_ILi0EEESU_SU_EEEEENS5_IJNS4_10UnderscoreESX_SX_EEEEENS4_23SM90_TMA_LOAD_MULTICASTENS4_14ComposedLayoutINS4_7SwizzleILi3ELi4ELi3EEENS4_18smem_ptr_flag_bitsILi32EEENSS_INS5_IJSC_NSA_ILi32EEEEEENS5_IJS16_SB_EEEEEEEvNS4_8identityENS4_13SM90_TMA_LOADES1A_vS1B_EENS_8epilogue10collective18CollectiveEpilogueINS1E_23Sm100TmaWarpSpecializedILi4ELi2ELi16ELb1ELb0EEEJSH_NS5_IJNSS_ISF_SB_EENSS_INSA_ILi16EEESB_EEEEEfSI_fSI_NS1E_6fusion15FusionCallbacksIS1I_NS1N_17LinearCombinationIffffLNS_15FloatRoundStyleE2EEESH_S1M_JEEENS4_5SM1004TMEM4LOAD26SM100_TMEM_LOAD_32dp32b16xES1C_NS11_INS12_ILi2ELi4ELi3EEES15_NSS_INS5_IJSC_S1K_EEENS5_IJS1K_SB_EEEEEEENS4_39AutoVectorizingCopyWithAssumedAlignmentILi128EEENS4_14SM90_TMA_STOREES21_S23_S23_EEEvvEEEEvNT_6ParamsE:
        .type           _ZN7cutlass13device_kernelINS_4gemm6kernel13GemmUniversalIN4cute5tupleIJiiiiEEENS1_10collective13CollectiveMmaINS1_35MainloopSm100TmaUmmaWarpSpecializedILi2ELi2ELi4ENS5_IJNS4_1CILi1EEENSA_ILi8EEESB_EEEEENS5_IJNSA_ILi128EEENSA_ILi64EEESF_EEEfNS5_IJlSB_lEEEfSI_NS4_8TiledMMAINS4_8MMA_AtomIJNS4_17SM100_MMA_TF32_SSINS_10tfloat32_tESM_fLi128ELi64ELNS4_4UMMA5MajorE0ELSO_0ELNSN_7ScaleInE0ELSP_0EEEEEENS4_6LayoutINS5_IJSB_SB_SB_EEENS5_IJNSA_ILi0EEESU_SU_EEEEENS5_IJNS4_10UnderscoreESX_SX_EEEEENS4_23SM90_TMA_LOAD_MULTICASTENS4_14ComposedLayoutINS4_7SwizzleILi3ELi4ELi3EEENS4_18smem_ptr_flag_bitsILi32EEENSS_INS5_IJSC_NSA_ILi32EEEEEENS5_IJS16_SB_EEEEEEEvNS4_8identityENS4_13SM90_TMA_LOADES1A_vS1B_EENS_8epilogue10collective18CollectiveEpilogueINS1E_23Sm100TmaWarpSpecializedILi4ELi2ELi16ELb1ELb0EEEJSH_NS5_IJNSS_ISF_SB_EENSS_INSA_ILi16EEESB_EEEEEfSI_fSI_NS1E_6fusion15FusionCallbacksIS1I_NS1N_17LinearCombinationIffffLNS_15FloatRoundStyleE2EEESH_S1M_JEEENS4_5SM1004TMEM4LOAD26SM100_TMEM_LOAD_32dp32b16xES1C_NS11_INS12_ILi2ELi4ELi3EEES15_NSS_INS5_IJSC_S1K_EEENS5_IJS1K_SB_EEEEEEENS4_39AutoVectorizingCopyWithAssumedAlignmentILi128EEENS4_14SM90_TMA_STOREES21_S23_S23_EEEvvEEEEvNT_6ParamsE,@function
        .size           _ZN7cutlass13device_kernelINS_4gemm6kernel13GemmUniversalIN4cute5tupleIJiiiiEEENS1_10collective13CollectiveMmaINS1_35MainloopSm100TmaUmmaWarpSpecializedILi2ELi2ELi4ENS5_IJNS4_1CILi1EEENSA_ILi8EEESB_EEEEENS5_IJNSA_ILi128EEENSA_ILi64EEESF_EEEfNS5_IJlSB_lEEEfSI_NS4_8TiledMMAINS4_8MMA_AtomIJNS4_17SM100_MMA_TF32_SSINS_10tfloat32_tESM_fLi128ELi64ELNS4_4UMMA5MajorE0ELSO_0ELNSN_7ScaleInE0ELSP_0EEEEEENS4_6LayoutINS5_IJSB_SB_SB_EEENS5_IJNSA_ILi0EEESU_SU_EEEEENS5_IJNS4_10UnderscoreESX_SX_EEEEENS4_23SM90_TMA_LOAD_MULTICASTENS4_14ComposedLayoutINS4_7SwizzleILi3ELi4ELi3EEENS4_18smem_ptr_flag_bitsILi32EEENSS_INS5_IJSC_NSA_ILi32EEEEEENS5_IJS16_SB_EEEEEEEvNS4_8identityENS4_13SM90_TMA_LOADES1A_vS1B_EENS_8epilogue10collective18CollectiveEpilogueINS1E_23Sm100TmaWarpSpecializedILi4ELi2ELi16ELb1ELb0EEEJSH_NS5_IJNSS_ISF_SB_EENSS_INSA_ILi16EEESB_EEEEEfSI_fSI_NS1E_6fusion15FusionCallbacksIS1I_NS1N_17LinearCombinationIffffLNS_15FloatRoundStyleE2EEESH_S1M_JEEENS4_5SM1004TMEM4LOAD26SM100_TMEM_LOAD_32dp32b16xES1C_NS11_INS12_ILi2ELi4ELi3EEES15_NSS_INS5_IJSC_S1K_EEENS5_IJS1K_SB_EEEEEEENS4_39AutoVectorizingCopyWithAssumedAlignmentILi128EEENS4_14SM90_TMA_STOREES21_S23_S23_EEEvvEEEEvNT_6ParamsE,(.L_x_181 - _ZN7cutlass13device_kernelINS_4gemm6kernel13GemmUniversalIN4cute5tupleIJiiiiEEENS1_10collective13CollectiveMmaINS1_35MainloopSm100TmaUmmaWarpSpecializedILi2ELi2ELi4ENS5_IJNS4_1CILi1EEENSA_ILi8EEESB_EEEEENS5_IJNSA_ILi128EEENSA_ILi64EEESF_EEEfNS5_IJlSB_lEEEfSI_NS4_8TiledMMAINS4_8MMA_AtomIJNS4_17SM100_MMA_TF32_SSINS_10tfloat32_tESM_fLi128ELi64ELNS4_4UMMA5MajorE0ELSO_0ELNSN_7ScaleInE0ELSP_0EEEEEENS4_6LayoutINS5_IJSB_SB_SB_EEENS5_IJNSA_ILi0EEESU_SU_EEEEENS5_IJNS4_10UnderscoreESX_SX_EEEEENS4_23SM90_TMA_LOAD_MULTICASTENS4_14ComposedLayoutINS4_7SwizzleILi3ELi4ELi3EEENS4_18smem_ptr_flag_bitsILi32EEENSS_INS5_IJSC_NSA_ILi32EEEEEENS5_IJS16_SB_EEEEEEEvNS4_8identityENS4_13SM90_TMA_LOADES1A_vS1B_EENS_8epilogue10collective18CollectiveEpilogueINS1E_23Sm100TmaWarpSpecializedILi4ELi2ELi16ELb1ELb0EEEJSH_NS5_IJNSS_ISF_SB_EENSS_INSA_ILi16EEESB_EEEEEfSI_fSI_NS1E_6fusion15FusionCallbacksIS1I_NS1N_17LinearCombinationIffffLNS_15FloatRoundStyleE2EEESH_S1M_JEEENS4_5SM1004TMEM4LOAD26SM100_TMEM_LOAD_32dp32b16xES1C_NS11_INS12_ILi2ELi4ELi3EEES15_NSS_INS5_IJSC_S1K_EEENS5_IJS1K_SB_EEEEEEENS4_39AutoVectorizingCopyWithAssumedAlignmentILi128EEENS4_14SM90_TMA_STOREES21_S23_S23_EEEvvEEEEvNT_6ParamsE)
        .other          _ZN7cutlass13device_kernelINS_4gemm6kernel13GemmUniversalIN4cute5tupleIJiiiiEEENS1_10collective13CollectiveMmaINS1_35MainloopSm100TmaUmmaWarpSpecializedILi2ELi2ELi4ENS5_IJNS4_1CILi1EEENSA_ILi8EEESB_EEEEENS5_IJNSA_ILi128EEENSA_ILi64EEESF_EEEfNS5_IJlSB_lEEEfSI_NS4_8TiledMMAINS4_8MMA_AtomIJNS4_17SM100_MMA_TF32_SSINS_10tfloat32_tESM_fLi128ELi64ELNS4_4UMMA5MajorE0ELSO_0ELNSN_7ScaleInE0ELSP_0EEEEEENS4_6LayoutINS5_IJSB_SB_SB_EEENS5_IJNSA_ILi0EEESU_SU_EEEEENS5_IJNS4_10UnderscoreESX_SX_EEEEENS4_23SM90_TMA_LOAD_MULTICASTENS4_14ComposedLayoutINS4_7SwizzleILi3ELi4ELi3EEENS4_18smem_ptr_flag_bitsILi32EEENSS_INS5_IJSC_NSA_ILi32EEEEEENS5_IJS16_SB_EEEEEEEvNS4_8identityENS4_13SM90_TMA_LOADES1A_vS1B_EENS_8epilogue10collective18CollectiveEpilogueINS1E_23Sm100TmaWarpSpecializedILi4ELi2ELi16ELb1ELb0EEEJSH_NS5_IJNSS_ISF_SB_EENSS_INSA_ILi16EEESB_EEEEEfSI_fSI_NS1E_6fusion15FusionCallbacksIS1I_NS1N_17LinearCombinationIffffLNS_15FloatRoundStyleE2EEESH_S1M_JEEENS4_5SM1004TMEM4LOAD26SM100_TMEM_LOAD_32dp32b16xES1C_NS11_INS12_ILi2ELi4ELi3EEES15_NSS_INS5_IJSC_S1K_EEENS5_IJS1K_SB_EEEEEEENS4_39AutoVectorizingCopyWithAssumedAlignmentILi128EEENS4_14SM90_TMA_STOREES21_S23_S23_EEEvvEEEEvNT_6ParamsE,@"STO_CUDA_ENTRY STV_DEFAULT"
_ZN7cutlass13device_kernelINS_4gemm6kernel13GemmUniversalIN4cute5tupleIJiiiiEEENS1_10collective13CollectiveMmaINS1_35MainloopSm100TmaUmmaWarpSpecializedILi2ELi2ELi4ENS5_IJNS4_1CILi1EEENSA_ILi8EEESB_EEEEENS5_IJNSA_ILi128EEENSA_ILi64EEESF_EEEfNS5_IJlSB_lEEEfSI_NS4_8TiledMMAINS4_8MMA_AtomIJNS4_17SM100_MMA_TF32_SSINS_10tfloat32_tESM_fLi128ELi64ELNS4_4UMMA5MajorE0ELSO_0ELNSN_7ScaleInE0ELSP_0EEEEEENS4_6LayoutINS5_IJSB_SB_SB_EEENS5_IJNSA_ILi0EEESU_SU_EEEEENS5_IJNS4_10UnderscoreESX_SX_EEEEENS4_23SM90_TMA_LOAD_MULTICASTENS4_14ComposedLayoutINS4_7SwizzleILi3ELi4ELi3EEENS4_18smem_ptr_flag_bitsILi32EEENSS_INS5_IJSC_NSA_ILi32EEEEEENS5_IJS16_SB_EEEEEEEvNS4_8identityENS4_13SM90_TMA_LOADES1A_vS1B_EENS_8epilogue10collective18CollectiveEpilogueINS1E_23Sm100TmaWarpSpecializedILi4ELi2ELi16ELb1ELb0EEEJSH_NS5_IJNSS_ISF_SB_EENSS_INSA_ILi16EEESB_EEEEEfSI_fSI_NS1E_6fusion15FusionCallbacksIS1I_NS1N_17LinearCombinationIffffLNS_15FloatRoundStyleE2EEESH_S1M_JEEENS4_5SM1004TMEM4LOAD26SM100_TMEM_LOAD_32dp32b16xES1C_NS11_INS12_ILi2ELi4ELi3EEES15_NSS_INS5_IJSC_S1K_EEENS5_IJS1K_SB_EEEEEEENS4_39AutoVectorizingCopyWithAssumedAlignmentILi128EEENS4_14SM90_TMA_STOREES21_S23_S23_EEEvvEEEEvNT_6ParamsE:
[----:B------:R-:W1:Y:S01]  /*0000*/  LDC R1, c[0x0][0x37c] ;  /* 0x0000df00ff017b82 */ /* 0x000e620000000800 */
[----:B------:R-:W2:Y:S01]  /*0010*/  S2R R65, SR_TID.X ;  /* 0x0000000000417919 */ /* 0x000ea20000002100 */
[----:B------:R-:W3:Y:S01]  /*0020*/  LDCU.64 UR8, c[0x0][0x890] ;  /* 0x00011200ff0877ac */ /* 0x000ee20008000a00 */
[----:B------:R-:W-:Y:S02]  /*0030*/  PRMT R26, RZ, 0x7610, R26 ;  /* 0x00007610ff1a7816 */ /* 0x000fe4000000001a */
[----:B------:R-:W-:Y:S01]  /*0040*/  ELECT P4, URZ, PT ;  /* 0x0000000000ff782f */ /* 0x000fe20003880000 */
[----:B---3--:R-:W-:-:S04]  /*0050*/  UISETP.NE.U32.AND UP0, UPT, UR8, URZ, UPT ;  /* 0x000000ff0800728c */ /* 0x008fc8000bf05070 */
[----:B------:R-:W-:Y:S01]  /*0060*/  UISETP.NE.AND.EX UP0, UPT, UR9, URZ, UPT, UP0 ;  /* 0x000000ff0900728c */ /* 0x000fe2000bf05300 */
[----:B--2---:R-:W-:-:S05]  /*0070*/  SHF.R.U32.HI R52, RZ, 0x5, R65 ;  /* 0x00000005ff347819 */ /* 0x004fca0000011641 */
[----:B------:R-:W2:Y:S02]  /*0080*/  SHFL.IDX PT, R0, R52, RZ, 0x1f ;  /* 0x00001fff34007589 */ /* 0x000ea400000e0000 */
[----:B--2---:R-:W-:Y:S01]  /*0090*/  R2UR UR17, R0 ;  /* 0x00000000001172ca */ /* 0x004fe200000e0000 */
[----:B-1----:R-:W-:-:S14]  /*00a0*/  BRA.U UP0, `(.L_x_0) ;  /* 0x0000000100307547 */ /* 0x002fdc000b800000 */
[----:B------:R-:W1:Y:S02]  /*00b0*/  LDCU.64 UR4, c[0x0][0x888] ;  /* 0x00011100ff0477ac */ /* 0x000e640008000a00 */
[----:B-1----:R-:W-:-:S04]  /*00c0*/  UISETP.NE.U32.AND UP0, UPT, UR4, URZ, UPT ;  /* 0x000000ff0400728c */ /* 0x002fc8000bf05070 */
[----:B------:R-:W-:-:S09]  /*00d0*/  UISETP.NE.AND.EX UP0, UPT, UR5, URZ, UPT, UP0 ;  /* 0x000000ff0500728c */ /* 0x000fd2000bf05300 */
[----:B------:R-:W-:Y:S05]  /*00e0*/  BRA.U !UP0, `(.L_x_1) ;  /* 0x0000000108147547 */ /* 0x000fea000b800000 */
[----:B------:R-:W1:Y:S01]  /*00f0*/  LDC.64 R2, c[0x0][0x888] ;  /* 0x00022200ff027b82 */ /* 0x000e620000000a00 */
[----:B------:R-:W1:Y:S02]  /*0100*/  LDCU.64 UR4, c[0x0][0x358] ;  /* 0x00006b00ff0477ac */ /* 0x000e640008000a00 */
[----:B-1----:R1:W5:Y:S01]  /*0110*/  LDG.E R27, desc[UR4][R2.64] ;  /* 0x00000004021b7981 */ /* 0x002362000c1e1900 */
[----:B------:R-:W-:Y:S01]  /*0120*/  HFMA2 R26, -RZ, RZ, 0, 5.9604644775390625e-08 ;  /* 0x00000001ff1a7431 */ /* 0x000fe200000001ff */
[----:B------:R-:W-:Y:S05]  /*0130*/  BRA `(.L_x_0) ;  /* 0x00000000000c7947 */ /* 0x000fea0003800000 */
.L_x_1:
[----:B------:R-:W1:Y:S01]  /*0140*/  LDCU UR4, c[0x0][0x880] ;  /* 0x00011000ff0477ac */ /* 0x000e620008000800 */
[----:B------:R-:W-:Y:S01]  /*0150*/  HFMA2 R26, -RZ, RZ, 0, 5.9604644775390625e-08 ;  /* 0x00000001ff1a7431 */ /* 0x000fe200000001ff */
[----:B-1----:R-:W-:-:S07]  /*0160*/  MOV R27, UR4 ;  /* 0x00000004001b7c02 */ /* 0x002fce0008000f00 */
.L_x_0:
[----:B------:R-:W2:Y:S02]  /*0170*/  LDCU.64 UR4, c[0x0][0x8b0] ;  /* 0x00011600ff0477ac */ /* 0x000ea40008000a00 */
[----:B--2---:R-:W-:-:S04]  /*0180*/  UISETP.NE.U32.AND UP0, UPT, UR4, URZ, UPT ;  /* 0x000000ff0400728c */ /* 0x004fc8000bf05070 */
[----:B------:R-:W-:-:S09]  /*0190*/  UISETP.NE.AND.EX UP0, UPT, UR5, URZ, UPT, UP0 ;  /* 0x000000ff0500728c */ /* 0x000fd2000bf05300 */
[----:B------:R-:W-:Y:S05]  /*01a0*/  BRA.U UP0, `(.L_x_2) ;  /* 0x0000000100287547 */ /* 0x000fea000b800000 */
[----:B------:R-:W2:Y:S02]  /*01b0*/  LDCU.64 UR4, c[0x0][0x8a8] ;  /* 0x00011500ff0477ac */ /* 0x000ea40008000a00 */
[----:B--2---:R-:W-:-:S04]  /*01c0*/  UISETP.NE.U32.AND UP0, UPT, UR4, URZ, UPT ;  /* 0x000000ff0400728c */ /* 0x004fc8000bf05070 */
[----:B------:R-:W-:-:S09]  /*01d0*/  UISETP.NE.AND.EX UP0, UPT, UR5, URZ, UPT, UP0 ;  /* 0x000000ff0500728c */ /* 0x000fd2000bf05300 */
[----:B------:R-:W-:Y:S05]  /*01e0*/  BRA.U !UP0, `(.L_x_3) ;  /* 0x0000000108107547 */ /* 0x000fea000b800000 */
[----:B------:R-:W2:Y:S01]  /*01f0*/  LDC.64 R24, c[0x0][0x8a8] ;  /* 0x00022a00ff187b82 */ /* 0x000ea20000000a00 */
[----:B------:R-:W2:Y:S02]  /*0200*/  LDCU.64 UR4, c[0x0][0x358] ;  /* 0x00006b00ff0477ac */ /* 0x000ea40008000a00 */
[----:B--2---:R2:W5:Y:S01]  /*0210*/  LDG.E R24, desc[UR4][R24.64] ;  /* 0x0000000418187981 */ /* 0x004562000c1e1900 */
[----:B------:R-:W-:Y:S05]  /*0220*/  BRA `(.L_x_2) ;  /* 0x0000000000087947 */ /* 0x000fea0003800000 */
.L_x_3:
[----:B------:R-:W2:Y:S02]  /*0230*/  LDCU UR4, c[0x0][0x8a0] ;  /* 0x00011400ff0477ac */ /* 0x000ea40008000800 */
[----:B--2---:R-:W-:Y:S02]  /*0240*/  MOV R24, UR4 ;  /* 0x0000000400187c02 */ /* 0x004fe40008000f00 */
.L_x_2:
[----:B------:R-:W-:Y:S01]  /*0250*/  IMAD.U32 R0, RZ, RZ, UR17 ;  /* 0x00000011ff007e24 */ /* 0x000fe2000f8e00ff */
[----:B------:R-:W-:Y:S04]  /*0260*/  BSSY.RECONVERGENT B0, `(.L_x_4) ;  /* 0x000000c000007945 */ /* 0x000fe80003800200 */
[C---:B------:R-:W-:Y:S02]  /*0270*/  ISETP.NE.OR P1, PT, R0.reuse, 0x1, !P4 ;  /* 0x000000010000780c */ /* 0x040fe40006725670 */
[----:B------:R-:W-:-:S11]  /*0280*/  ISETP.NE.OR P0, PT, R0, 0x3, !P4 ;  /* 0x000000030000780c */ /* 0x000fd60006705670 */
[----:B------:R-:W-:Y:S05]  /*0290*/  @P1 BRA `(.L_x_5) ;  /* 0x0000000000201947 */ /* 0x000fea0003800000 */
[----:B------:R-:W3:Y:S02]  /*02a0*/  LDCU.64 UR4, c[0x0][0x348] ;  /* 0x00006900ff0477ac */ /* 0x000ee40008000a00 */
[----:B---3--:R-:W-:Y:S02]  /*02b0*/  UIADD3 UR6, UP1, UPT, UR4, 0x80, URZ ;  /* 0x0000008004067890 */ /* 0x008fe4000ff3e0ff */
[----:B------:R-:W-:Y:S02]  /*02c0*/  UIADD3 UR4, UP0, UPT, UR4, 0x180, URZ ;  /* 0x0000018004047890 */ /* 0x000fe4000ff1e0ff */
[----:B------:R-:W-:Y:S02]  /*02d0*/  UIADD3.X UR7, UPT, UPT, URZ, UR5, URZ, UP1, !UPT ;  /* 0x00000005ff077290 */ /* 0x000fe40008ffe4ff */
[----:B------:R-:W-:-:S07]  /*02e0*/  UIADD3.X UR5, UPT, UPT, URZ, UR5, URZ, UP0, !UPT ;  /* 0x00000005ff057290 */ /* 0x000fce00087fe4ff */
[----:B------:R3:W-:Y:S02]  /*02f0*/  UTMACCTL.PF [UR6] ;  /* 0x00000000060079b9 */ /* 0x0007e40008040000 */
[----:B------:R3:W-:Y:S02]  /*0300*/  UTMACCTL.PF [UR4] ;  /* 0x00000000040079b9 */ /* 0x0007e40008040000 */
[----:B---3--:R-:W-:Y:S01]  /*0310*/  NOP ;  /* 0x0000000000007918 */ /* 0x008fe20000000000 */
.L_x_5:
[----:B------:R-:W-:Y:S05]  /*0320*/  BSYNC.RECONVERGENT B0 ;  /* 0x0000000000007941 */ /* 0x000fea0003800200 */
.L_x_4:
[----:B------:R-:W-:Y:S04]  /*0330*/  BSSY.RECONVERGENT B0, `(.L_x_6) ;  /* 0x000000a000007945 */ /* 0x000fe80003800200 */
        /* <DEDUP_REMOVED lines=9> */
.L_x_7:
[----:B------:R-:W-:Y:S05]  /*03d0*/  BSYNC.RECONVERGENT B0 ;  /* 0x0000000000007941 */ /* 0x000fea0003800200 */
.L_x_6:
[----:B------:R-:W3:Y:S01]  /*03e0*/  LDCU.64 UR4, c[0x0][0x888] ;  /* 0x00011100ff0477ac */ /* 0x000ee20008000a00 */
[----:B------:R-:W-:Y:S02]  /*03f0*/  UISETP.EQ.U32.AND UP1, UPT, UR8, URZ, UPT ;  /* 0x000000ff0800728c */ /* 0x000fe4000bf22070 */
[----:B------:R-:W-:Y:S02]  /*0400*/  UPLOP3.LUT UP3, UPT, UPT, UPT, UPT, 0x80, 0x8 ;  /* 0x000000000008789c */ /* 0x000fe40003f6f070 */
[----:B---3--:R-:W-:-:S04]  /*0410*/  UISETP.NE.U32.AND UP0, UPT, UR4, URZ, UPT ;  /* 0x000000ff0400728c */ /* 0x008fc8000bf05070 */
[----:B------:R-:W-:-:S04]  /*0420*/  UISETP.NE.AND.EX UP0, UPT, UR5, URZ, UPT, UP0 ;  /* 0x000000ff0500728c */ /* 0x000fc8000bf05300 */
[----:B------:R-:W-:-:S04]  /*0430*/  UISETP.EQ.OR.EX UP2, UPT, UR9, URZ, !UP0, UP1 ;  /* 0x000000ff0900728c */ /* 0x000fc8000c742710 */
[----:B------:R-:W-:-:S05]  /*0440*/  UP2UR UR63, UPR, URZ, 0x4 ;  /* 0x00000004ff3f7883 */ /* 0x000fca0008000000 */
[----:B------:R-:W-:Y:S07]  /*0450*/  BRA.U !UP2, `(.L_x_8) ;  /* 0x000000010a207547 */ /* 0x000fee000b800000 */
[----:B------:R-:W-:Y:S01]  /*0460*/  UISETP.NE.U32.AND UP1, UPT, UR8, URZ, UPT ;  /* 0x000000ff0800728c */ /* 0x000fe2000bf25070 */
[----:B-----5:R-:W-:Y:S01]  /*0470*/  FSETP.NEU.AND P0, PT, R27, RZ, PT ;  /* 0x000000ff1b00720b */ /* 0x020fe20003f0d000 */
[----:B------:R-:W-:Y:S02]  /*0480*/  USEL UR4, URZ, 0xffffffff, UP0 ;  /* 0xffffffffff047887 */ /* 0x000fe40008000000 */
[----:B------:R-:W-:-:S10]  /*0490*/  UISETP.NE.AND.EX UP1, UPT, UR9, URZ, UPT, UP1 ;  /* 0x000000ff0900728c */ /* 0x000fd4000bf25310 */
[----:B------:R-:W-:Y:S01]  /*04a0*/  VOTEU.ANY UP0, P0 ;  /* 0x0000000000ff7886 */ /* 0x000fe20000000100 */
[----:B------:R-:W-:-:S04]  /*04b0*/  @!UP1 USEL UR4, URZ, 0xffffffff, UP0 ;  /* 0xffffffffff049887 */ /* 0x000fc80008000000 */
[----:B------:R-:W-:-:S04]  /*04c0*/  ULOP3.LUT UR4, UR4, 0x1, URZ, 0xc0, !UPT ;  /* 0x0000000104047892 */ /* 0x000fc8000f8ec0ff */
[----:B------:R-:W-:-:S11]  /*04d0*/  UISETP.NE.U32.AND UP3, UPT, UR4, 0x1, UPT ;  /* 0x000000010400788c */ /* 0x000fd6000bf65070 */
.L_x_8:
[----:B-1----:R-:W1:Y:S01]  /*04e0*/  SHFL.IDX PT, R2, R52, RZ, 0x1f ;  /* 0x00001fff34027589 */ /* 0x002e6200000e0000 */
[----:B------:R-:W-:-:S04]  /*04f0*/  UISETP.NE.AND UP0, UPT, UR17, 0x2, UPT ;  /* 0x000000021100788c */ /* 0x000fc8000bf05270 */
[----:B------:R-:W-:Y:S01]  /*0500*/  USEL UR45, URZ, 0x1, UP0 ;  /* 0x00000001ff2d7887 */ /* 0x000fe20008000000 */
[----:B-1----:R-:W-:-:S13]  /*0510*/  ISETP.NE.AND P0, PT, R2, RZ, PT ;  /* 0x000000ff0200720c */ /* 0x002fda0003f05270 */
[----:B------:R-:W-:Y:S05]  /*0520*/  @P0 BRA `(.L_x_9) ;  /* 0x0000000000480947 */ /* 0x000fea0003800000 */
[----:B------:R-:W1:Y:S01]  /*0530*/  S2UR UR4, SR_CgaCtaId ;  /* 0x00000000000479c3 */ /* 0x000e620000008800 */
[----:B------:R-:W-:Y:S01]  /*0540*/  UMOV UR5, 0x400 ;  /* 0x0000040000057882 */ /* 0x000fe20000000000 */
[----:B------:R-:W-:Y:S01]  /*0550*/  UMOV UR8, 0x1 ;  /* 0x0000000100087882 */ /* 0x000fe20000000000 */
[----:B------:R-:W-:Y:S01]  /*0560*/  UMOV UR6, 0x8 ;  /* 0x0000000800067882 */ /* 0x000fe20000000000 */
[----:B------:R-:W-:-:S04]  /*0570*/  UIADD3 UR8, UPT, UPT, -UR8, 0x100000, URZ ;  /* 0x0010000008087890 */ /* 0x000fc8000fffe1ff */
[----:B------:R-:W-:Y:S02]  /*0580*/  USHF.L.U32 UR9, UR8, 0xb, URZ ;  /* 0x0000000b08097899 */ /* 0x000fe400080006ff */
[----:B------:R-:W-:Y:S02]  /*0590*/  USHF.L.U32 UR8, UR8, 0x1, URZ ;  /* 0x0000000108087899 */ /* 0x000fe400080006ff */
[----:B------:R-:W-:-:S04]  /*05a0*/  UIADD3 UR6, UPT, UPT, -UR6, 0x100000, URZ ;  /* 0x0010000006067890 */ /* 0x000fc8000fffe1ff */
[----:B------:R-:W-:Y:S02]  /*05b0*/  USHF.L.U32 UR7, UR6, 0xb, URZ ;  /* 0x0000000b06077899 */ /* 0x000fe400080006ff */
[----:B------:R-:W-:Y:S01]  /*05c0*/  USHF.L.U32 UR6, UR6, 0x1, URZ ;  /* 0x0000000106067899 */ /* 0x000fe200080006ff */
[----:B------:R-:W-:Y:S01]  /*05d0*/  ELECT P0, URZ, PT ;  /* 0x0000000000ff782f */ /* 0x000fe20003800000 */
[----:B-1----:R-:W-:Y:S01]  /*05e0*/  ULEA UR4, UR4, UR5, 0x18 ;  /* 0x0000000504047291 */ /* 0x002fe2000f8ec0ff */
[----:B------:R-:W1:Y:S11]  /*05f0*/  FENCE.VIEW.ASYNC.S ;  /* 0x00000000000073c6 */ /* 0x000e760000000000 */
[----:B-1----:R1:W3:Y:S01]  /*0600*/  SYNCS.EXCH.64 URZ, [UR4], UR8 ;  /* 0x0000000804ff75b2 */ /* 0x0022e20008000100 */
[----:B------:R1:W4:Y:S01]  /*0610*/  SYNCS.EXCH.64 URZ, [UR4+0x10], UR6 ;  /* 0x0000100604ff75b2 */ /* 0x0003220008000100 */
[----:B------:R1:W1:Y:S01]  /*0620*/  SYNCS.EXCH.64 URZ, [UR4+0x8], UR8 ;  /* 0x0000080804ff75b2 */ /* 0x0002620008000100 */
[----:B------:R1:W1:Y:S01]  /*0630*/  SYNCS.EXCH.64 URZ, [UR4+0x18], UR6 ;  /* 0x0000180604ff75b2 */ /* 0x0002620008000100 */
[----:B------:R-:W-:Y:S01]  /*0640*/  NOP ;  /* 0x0000000000007918 */ /* 0x000fe20000000000 */
.L_x_9:
[----:B------:R-:W2:Y:S01]  /*0650*/  SHFL.IDX PT, R2, R52, RZ, 0x1f ;  /* 0x00001fff34027589 */ /* 0x000ea200000e0000 */
[----:B------:R-:W-:Y:S01]  /*0660*/  NOP ;  /* 0x0000000000007918 */ /* 0x000fe20000000000 */
[----:B--2---:R-:W-:-:S13]  /*0670*/  ISETP.NE.AND P0, PT, R2, 0x1, PT ;  /* 0x000000010200780c */ /* 0x004fda0003f05270 */
[----:B------:R-:W-:Y:S05]  /*0680*/  @P0 BRA `(.L_x_10) ;  /* 0x0000000000580947 */ /* 0x000fea0003800000 */
[----:B-1----:R-:W1:Y:S01]  /*0690*/  S2UR UR4, SR_CgaCtaId ;  /* 0x00000000000479c3 */ /* 0x002e620000008800 */
        /* <DEDUP_REMOVED lines=12> */
[----:B-1----:R2:W1:Y:S01]  /*0760*/  SYNCS.EXCH.64 URZ, [UR4+0x20], UR8 ;  /* 0x0000200804ff75b2 */ /* 0x0024620008000100 */
[----:B------:R2:W1:Y:S01]  /*0770*/  SYNCS.EXCH.64 URZ, [UR4+0x40], UR6 ;  /* 0x0000400604ff75b2 */ /* 0x0004620008000100 */
[----:B------:R2:W1:Y:S01]  /*0780*/  SYNCS.EXCH.64 URZ, [UR4+0x28], UR8 ;  /* 0x0000280804ff75b2 */ /* 0x0004620008000100 */
[----:B------:R2:W1:Y:S01]  /*0790*/  SYNCS.EXCH.64 URZ, [UR4+0x48], UR6 ;  /* 0x0000480604ff75b2 */ /* 0x0004620008000100 */
[----:B------:R2:W1:Y:S01]  /*07a0*/  SYNCS.EXCH.64 URZ, [UR4+0x30], UR8 ;  /* 0x0000300804ff75b2 */ /* 0x0004620008000100 */
[----:B------:R2:W1:Y:S01]  /*07b0*/  SYNCS.EXCH.64 URZ, [UR4+0x50], UR6 ;  /* 0x0000500604ff75b2 */ /* 0x0004620008000100 */
[----:B------:R2:W1:Y:S01]  /*07c0*/  SYNCS.EXCH.64 URZ, [UR4+0x38], UR8 ;  /* 0x0000380804ff75b2 */ /* 0x0004620008000100 */
[----:B------:R2:W1:Y:S02]  /*07d0*/  SYNCS.EXCH.64 URZ, [UR4+0x58], UR6 ;  /* 0x0000580604ff75b2 */ /* 0x0004640008000100 */
[----:B--2---:R-:W-:Y:S01]  /*07e0*/  NOP ;  /* 0x0000000000007918 */ /* 0x004fe20000000000 */
.L_x_10:
[----:B------:R-:W2:Y:S01]  /*07f0*/  SHFL.IDX PT, R2, R52, RZ, 0x1f ;  /* 0x00001fff34027589 */ /* 0x000ea200000e0000 */
[----:B------:R-:W-:Y:S01]  /*0800*/  NOP ;  /* 0x0000000000007918 */ /* 0x000fe20000000000 */
[----:B--2---:R-:W-:-:S13]  /*0810*/  ISETP.NE.AND P0, PT, R2, 0x3, PT ;  /* 0x000000030200780c */ /* 0x004fda0003f05270 */
[----:B------:R-:W-:Y:S05]  /*0820*/  @P0 BRA `(.L_x_11) ;  /* 0x0000000000300947 */ /* 0x000fea0003800000 */
[----:B-1----:R-:W1:Y:S01]  /*0830*/  S2UR UR4, SR_CgaCtaId ;  /* 0x00000000000479c3 */ /* 0x002e620000008800 */
[----:B------:R-:W-:Y:S01]  /*0840*/  UMOV UR6, 0x400 ;  /* 0x0000040000067882 */ /* 0x000fe20000000000 */
[----:B------:R-:W-:Y:S01]  /*0850*/  UMOV UR5, 0x20 ;  /* 0x0000002000057882 */ /* 0x000fe20000000000 */
[----:B------:R-:W-:Y:S01]  /*0860*/  ELECT P0, URZ, PT ;  /* 0x0000000000ff782f */ /* 0x000fe20003800000 */
[----:B-1----:R-:W-:Y:S02]  /*0870*/  ULEA UR6, UR4, UR6, 0x18 ;  /* 0x0000000604067291 */ /* 0x002fe4000f8ec0ff */
[----:B------:R-:W-:-:S04]  /*0880*/  UIADD3 UR4, UPT, UPT, -UR5, 0x100000, URZ ;  /* 0x0010000005047890 */ /* 0x000fc8000fffe1ff */
[----:B------:R-:W-:Y:S02]  /*0890*/  USHF.L.U32 UR5, UR4, 0xb, URZ ;  /* 0x0000000b04057899 */ /* 0x000fe400080006ff */
[----:B------:R-:W-:Y:S01]  /*08a0*/  USHF.L.U32 UR4, UR4, 0x1, URZ ;  /* 0x0000000104047899 */ /* 0x000fe200080006ff */
[----:B------:R-:W1:Y:S11]  /*08b0*/  FENCE.VIEW.ASYNC.S ;  /* 0x00000000000073c6 */ /* 0x000e760000000000 */
[----:B-1----:R2:W1:Y:S01]  /*08c0*/  SYNCS.EXCH.64 URZ, [UR6+0x60], UR4 ;  /* 0x0000600406ff75b2 */ /* 0x0024620008000100 */
[----:B------:R2:W1:Y:S02]  /*08d0*/  SYNCS.EXCH.64 URZ, [UR6+0x68], UR4 ;  /* 0x0000680406ff75b2 */ /* 0x0004640008000100 */
[----:B--2---:R-:W-:Y:S01]  /*08e0*/  NOP ;  /* 0x0000000000007918 */ /* 0x004fe20000000000 */
.L_x_11:
[----:B------:R-:W2:Y:S01]  /*08f0*/  SHFL.IDX PT, R2, R52, RZ, 0x1f ;  /* 0x00001fff34027589 */ /* 0x000ea200000e0000 */
[----:B------:R-:W-:Y:S01]  /*0900*/  NOP ;  /* 0x0000000000007918 */ /* 0x000fe20000000000 */
[----:B--2---:R-:W-:-:S13]  /*0910*/  ISETP.NE.AND P0, PT, R2, 0x4, PT ;  /* 0x000000040200780c */ /* 0x004fda0003f05270 */
[----:B------:R-:W-:Y:S05]  /*0920*/  @P0 BRA `(.L_x_12) ;  /* 0x00000000004c0947 */ /* 0x000fea0003800000 */
[----:B-1----:R-:W1:Y:S01]  /*0930*/  S2UR UR6, SR_CgaCtaId ;  /* 0x00000000000679c3 */ /* 0x002e620000008800 */
[----:B------:R-:W-:Y:S01]  /*0940*/  UMOV UR4, 0x720 ;  /* 0x0000072000047882 */ /* 0x000fe20000000000 */
[----:B------:R-:W-:Y:S01]  /*0950*/  UMOV UR5, 0x400 ;  /* 0x0000040000057882 */ /* 0x000fe20000000000 */
[----:B------:R-:W-:Y:S01]  /*0960*/  USEL UR4, UR4, 0x620, UP3 ;  /* 0x0000062004047887 */ /* 0x000fe20009800000 */
[----:B------:R-:W-:Y:S01]  /*0970*/  UMOV UR8, 0x1 ;  /* 0x0000000100087882 */ /* 0x000fe20000000000 */
[----:B------:R-:W-:Y:S01]  /*0980*/  ELECT P0, URZ, PT ;  /* 0x0000000000ff782f */ /* 0x000fe20003800000 */
[----:B------:R-:W-:-:S04]  /*0990*/  UIADD3 UR8, UPT, UPT, -UR8, 0x100000, URZ ;  /* 0x0010000008087890 */ /* 0x000fc8000fffe1ff */
[----:B------:R-:W-:Y:S02]  /*09a0*/  USHF.L.U32 UR9, UR8, 0xb, URZ ;  /* 0x0000000b08097899 */ /* 0x000fe400080006ff */
[----:B------:R-:W-:Y:S02]  /*09b0*/  USHF.L.U32 UR8, UR8, 0x1, URZ ;  /* 0x0000000108087899 */ /* 0x000fe400080006ff */
[----:B-1----:R-:W-:Y:S02]  /*09c0*/  ULEA UR6, UR6, UR5, 0x18 ;  /* 0x0000000506067291 */ /* 0x002fe4000f8ec0ff */
[----:B------:R-:W-:-:S04]  /*09d0*/  UIADD3 UR4, UPT, UPT, -UR4, 0x100000, URZ ;  /* 0x0010000004047890 */ /* 0x000fc8000fffe1ff */
[----:B------:R-:W-:Y:S02]  /*09e0*/  USHF.L.U32 UR5, UR4, 0xb, URZ ;  /* 0x0000000b04057899 */ /* 0x000fe400080006ff */
[----:B------:R-:W-:Y:S01]  /*09f0*/  USHF.L.U32 UR4, UR4, 0x1, URZ ;  /* 0x0000000104047899 */ /* 0x000fe200080006ff */
[----:B------:R-:W1:Y:S03]  /*0a00*/  FENCE.VIEW.ASYNC.S ;  /* 0x00000000000073c6 */ /* 0x000e660000000000 */
[----:B-1----:R2:W1:Y:S08]  /*0a10*/  SYNCS.EXCH.64 URZ, [UR6+0x70], UR8 ;  /* 0x0000700806ff75b2 */ /* 0x0024700008000100 */
[----:B------:R2:W1:Y:S01]  /*0a20*/  SYNCS.EXCH.64 URZ, [UR6+0x80], UR4 ;  /* 0x0000800406ff75b2 */ /* 0x0004620008000100 */
[----:B------:R2:W1:Y:S01]  /*0a30*/  SYNCS.EXCH.64 URZ, [UR6+0x78], UR8 ;  /* 0x0000780806ff75b2 */ /* 0x0004620008000100 */
[----:B------:R2:W1:Y:S02]  /*0a40*/  SYNCS.EXCH.64 URZ, [UR6+0x88], UR4 ;  /* 0x0000880406ff75b2 */ /* 0x0004640008000100 */
[----:B--2---:R-:W-:Y:S01]  /*0a50*/  NOP ;  /* 0x0000000000007918 */ /* 0x004fe20000000000 */
.L_x_12:
        /* <DEDUP_REMOVED lines=26> */
.L_x_13:
[----:B------:R-:W2:Y:S01]  /*0c00*/  SHFL.IDX PT, R2, R52, RZ, 0x1f ;  /* 0x00001fff34027589 */ /* 0x000ea200000e0000 */
[----:B------:R-:W1:Y:S01]  /*0c10*/  S2UR UR54, SR_CgaCtaId ;  /* 0x00000000003679c3 */ /* 0x000e620000008800 */
[----:B------:R-:W-:Y:S01]  /*0c20*/  NOP ;  /* 0x0000000000007918 */ /* 0x000fe20000000000 */
[----:B--2---:R-:W-:-:S13]  /*0c30*/  ISETP.NE.AND P0, PT, R2, 0x3, PT ;  /* 0x000000030200780c */ /* 0x004fda0003f05270 */
[----:B-1----:R-:W-:Y:S05]  /*0c40*/  @P0 BRA `(.L_x_14) ;  /* 0x0000000000340947 */ /* 0x002fea0003800000 */
[----:B------:R-:W-:Y:S01]  /*0c50*/  UMOV UR4, 0x400 ;  /* 0x0000040000047882 */ /* 0x000fe20000000000 */
[----:B------:R-:W-:Y:S01]  /*0c60*/  UMOV UR6, 0x20 ;  /* 0x0000002000067882 */ /* 0x000fe20000000000 */
[----:B------:R-:W-:Y:S02]  /*0c70*/  ULEA UR4, UR54, UR4, 0x18 ;  /* 0x0000000436047291 */ /* 0x000fe4000f8ec0ff */
[----:B------:R-:W-:-:S04]  /*0c80*/  UIADD3 UR6, UPT, UPT, -UR6, 0x100000, URZ ;  /* 0x0010000006067890 */ /* 0x000fc8000fffe1ff */
[----:B------:R-:W-:Y:S02]  /*0c90*/  USHF.L.U32 UR7, UR6, 0xb, URZ ;  /* 0x0000000b06077899 */ /* 0x000fe400080006ff */
[----:B------:R-:W-:Y:S01]  /*0ca0*/  USHF.L.U32 UR6, UR6, 0x1, URZ ;  /* 0x0000000106067899 */ /* 0x000fe200080006ff */
[----:B------:R-:W-:Y:S01]  /*0cb0*/  ELECT P0, URZ, PT ;  /* 0x0000000000ff782f */ /* 0x000fe20003800000 */
[----:B------:R-:W1:Y:S10]  /*0cc0*/  FENCE.VIEW.ASYNC.S ;  /* 0x00000000000073c6 */ /* 0x000e740000000000 */
[----:B-1----:R1:W2:Y:S01]  /*0cd0*/  SYNCS.EXCH.64 URZ, [UR4+0xd0], UR6 ;  /* 0x0000d00604ff75b2 */ /* 0x0022a20008000100 */
[----:B------:R1:W1:Y:S01]  /*0ce0*/  SYNCS.EXCH.64 URZ, [UR4+0xe0], UR6 ;  /* 0x0000e00604ff75b2 */ /* 0x0002620008000100 */
[----:B------:R1:W1:Y:S01]  /*0cf0*/  SYNCS.EXCH.64 URZ, [UR4+0xd8], UR6 ;  /* 0x0000d80604ff75b2 */ /* 0x0002620008000100 */
[----:B------:R1:W1:Y:S01]  /*0d00*/  SYNCS.EXCH.64 URZ, [UR4+0xe8], UR6 ;  /* 0x0000e80604ff75b2 */ /* 0x0002620008000100 */
[----:B------:R-:W-:Y:S01]  /*0d10*/  NOP ;  /* 0x0000000000007918 */ /* 0x000fe20000000000 */
.L_x_14:
[----:B-1----:R-:W1:Y:S01]  /*0d20*/  LDCU UR4, c[0x0][0x36c] ;  /* 0x00006d80ff0477ac */ /* 0x002e620008000800 */
[----:B------:R-:W-:Y:S01]  /*0d30*/  ISETP.NE.OR P4, PT, R0, 0x2, !P4 ;  /* 0x000000020000780c */ /* 0x000fe20006785670 */
[----:B------:R-:W-:Y:S01]  /*0d40*/  NOP ;  /* 0x0000000000007918 */ /* 0x000fe20000000000 */
[----:B------:R-:W-:Y:S01]  /*0d50*/  LOP3.LUT R0, R65, 0x1f, RZ, 0xc0, !PT ;  /* 0x0000001f41007812 */ /* 0x000fe200078ec0ff */
[----:B------:R-:W-:Y:S02]  /*0d60*/  UISETP.NE.AND UP4, UPT, UR17, URZ, UPT ;  /* 0x000000ff1100728c */ /* 0x000fe4000bf85270 */
[----:B-1----:R-:W-:-:S09]  /*0d70*/  UISETP.EQ.U32.AND UP5, UPT, UR4, 0x1, UPT ;  /* 0x000000010400788c */ /* 0x002fd2000bfa2070 */
[----:B------:R-:W-:Y:S05]  /*0d80*/  BRA.U !UP5, `(.L_x_15) ;  /* 0x000000010d087547 */ /* 0x000fea000b800000 */
[----:B--234-:R-:W-:Y:S01]  /*0d90*/  UCGABAR_ARV ;  /* 0x00000000000079c7 */ /* 0x01cfe20008000000 */
[----:B------:R-:W-:Y:S05]  /*0da0*/  BRA `(.L_x_16) ;  /* 0x0000000000047947 */ /* 0x000fea0003800000 */
.L_x_15:
[----:B--234-:R-:W-:Y:S01]  /*0db0*/  NOP ;  /* 0x0000000000007918 */ /* 0x01cfe20000000000 */
.L_x_16:
[----:B------:R-:W1:Y:S01]  /*0dc0*/  S2UR UR8, SR_CTAID.X ;  /* 0x00000000000879c3 */ /* 0x000e620000002500 */
[----:B------:R-:W-:-:S05]  /*0dd0*/  CS2R.32 R54, SR_CgaSize ;  /* 0x0000000000367805 */ /* 0x000fca0000008a00 */
[----:B------:R-:W-:-:S05]  /*0de0*/  IMAD R54, R54, -0xa0, RZ ;  /* 0xffffff6036367824 */ /* 0x000fca00078e02ff */
[----:B------:R-:W-:-:S14]  /*0df0*/  R2UR UR5, R54 ;  /* 0x00000000360572ca */ /* 0x000fdc00000e0000 */
[----:B------:R-:W2:Y:S01]  /*0e00*/  LDCU UR5, c[0x0][UR5+0x2b0] ;  /* 0x00005600050577ac */ /* 0x000ea20008000800 */
[----:B------:R-:W-:-:S05]  /*0e10*/  CS2R.32 R54, SR_CgaSize ;  /* 0x0000000000367805 */ /* 0x000fca0000008a00 */
[----:B------:R-:W-:-:S05]  /*0e20*/  IMAD R54, R54, -0xa0, RZ ;  /* 0xffffff6036367824 */ /* 0x000fca00078e02ff */
[----:B------:R-:W-:-:S14]  /*0e30*/  R2UR UR4, R54 ;  /* 0x00000000360472ca */ /* 0x000fdc00000e0000 */
[----:B------:R-:W3:Y:S01]  /*0e40*/  LDCU UR4, c[0x0][UR4+0x2b4] ;  /* 0x00005680040477ac */ /* 0x000ee20008000800 */
[----:B------:R-:W4:Y:S01]  /*0e50*/  S2UR UR7, SR_CTAID.Y ;  /* 0x00000000000779c3 */ /* 0x000f220000002600 */
[----:B------:R-:W-:-:S05]  /*0e60*/  CS2R.32 R54, SR_CgaSize ;  /* 0x0000000000367805 */ /* 0x000fca0000008a00 */
[----:B------:R-:W-:-:S05]  /*0e70*/  IMAD R54, R54, -0xa0, RZ ;  /* 0xffffff6036367824 */ /* 0x000fca00078e02ff */
[----:B------:R-:W-:-:S14]  /*0e80*/  R2UR UR9, R54 ;  /* 0x00000000360972ca */ /* 0x000fdc00000e0000 */
[----:B------:R-:W3:Y:S01]  /*0e90*/  LDCU UR9, c[0x0][UR9+0x2a0] ;  /* 0x00005400090977ac */ /* 0x000ee20008000800 */
[----:B------:R-:W-:-:S05]  /*0ea0*/  CS2R.32 R54, SR_CgaSize ;  /* 0x0000000000367805 */ /* 0x000fca0000008a00 */
[----:B------:R-:W-:-:S05]  /*0eb0*/  IMAD R54, R54, -0xa0, RZ ;  /* 0xffffff6036367824 */ /* 0x000fca00078e02ff */
[----:B------:R-:W-:-:S14]  /*0ec0*/  R2UR UR10, R54 ;  /* 0x00000000360a72ca */ /* 0x000fdc00000e0000 */
[----:B------:R-:W3:Y:S01]  /*0ed0*/  LDCU UR10, c[0x0][UR10+0x2a4] ;  /* 0x000054800a0a77ac */ /* 0x000ee20008000800 */
[----:B------:R-:W3:Y:S01]  /*0ee0*/  S2UR UR60, SR_CTAID.Z ;  /* 0x00000000003c79c3 */ /* 0x000ee20000002700 */
[----:B------:R-:W3:Y:S01]  /*0ef0*/  LDCU UR21, c[0x0][0xb24] ;  /* 0x00016480ff1577ac */ /* 0x000ee20008000800 */
[----:B------:R-:W3:Y:S01]  /*0f00*/  LDCU UR39, c[0x0][0xb24] ;  /* 0x00016480ff2777ac */ /* 0x000ee20008000800 */
[----:B-1----:R-:W-:Y:S01]  /*0f10*/  I2FP.F32.U32 R3, UR8 ;  /* 0x0000000800037c45 */ /* 0x002fe20008201000 */
[----:B------:R-:W1:Y:S04]  /*0f20*/  LDCU UR27, c[0x0][0xb30] ;  /* 0x00016600ff1b77ac */ /* 0x000e680008000800 */
[----:B--2---:R-:W-:Y:S01]  /*0f30*/  FMUL R3, R3, UR5 ;  /* 0x0000000503037c20 */ /* 0x004fe20008400000 */
[----:B------:R-:W-:Y:S01]  /*0f40*/  USHF.L.U32 UR29, UR54, 0x9, URZ ;  /* 0x00000009361d7899 */ /* 0x000fe200080006ff */
[----:B----4-:R-:W-:Y:S01]  /*0f50*/  I2FP.F32.U32 R2, UR7 ;  /* 0x0000000700027c45 */ /* 0x010fe20008201000 */
[----:B------:R-:W-:Y:S01]  /*0f60*/  UMOV UR16, UR8 ;  /* 0x0000000800107c82 */ /* 0x000fe20008000000 */
[----:B------:R-:W-:-:S02]  /*0f70*/  UMOV UR20, UR7 ;  /* 0x0000000700147c82 */ /* 0x000fc40008000000 */
[----:B------:R-:W2:Y:S01]  /*0f80*/  F2I.U32.TRUNC.NTZ R3, R3 ;  /* 0x0000000300037305 */ /* 0x000ea2000020f000 */
[----:B---3--:R-:W-:Y:S01]  /*0f90*/  UISETP.GE.AND UP2, UPT, UR21, 0x1, UPT ;  /* 0x000000011500788c */ /* 0x008fe2000bf46270 */
[----:B------:R-:W-:-:S06]  /*0fa0*/  FMUL R2, R2, UR4 ;  /* 0x0000000402027c20 */ /* 0x000fcc0008400000 */
[----:B------:R-:W3:Y:S01]  /*0fb0*/  F2I.U32.TRUNC.NTZ R2, R2 ;  /* 0x0000000200027305 */ /* 0x000ee2000020f000 */
[----:B--2---:R-:W-:Y:S02]  /*0fc0*/  R2UR UR4, R3 ;  /* 0x00000000030472ca */ /* 0x004fe400000e0000 */
[----:B---3--:R-:W-:Y:S02]  /*0fd0*/  R2UR UR6, R2 ;  /* 0x00000000020672ca */ /* 0x008fe400000e0000 */
[----:B------:R-:W-:-:S09]  /*0fe0*/  PRMT R2, RZ, 0x7610, R2 ;  /* 0x00007610ff027816 */ /* 0x000fd20000000002 */
[----:B------:R-:W-:-:S04]  /*0ff0*/  UIADD3 UR5, UPT, UPT, -UR4, URZ, URZ ;  /* 0x000000ff04057290 */ /* 0x000fc8000fffe1ff */
[----:B------:R-:W-:Y:S02]  /*1000*/  UIMAD UR5, UR9, UR5, UR8 ;  /* 0x00000005090572a4 */ /* 0x000fe4000f8e0208 */
[----:B------:R-:W-:-:S04]  /*1010*/  UIADD3 UR4, UPT, UPT, -UR6, URZ, URZ ;  /* 0x000000ff06047290 */ /* 0x000fc8000fffe1ff */
[----:B------:R-:W-:Y:S01]  /*1020*/  IMAD.U32 R54, RZ, RZ, UR5 ;  /* 0x00000005ff367e24 */ /* 0x000fe2000f8e00ff */
[----:B------:R-:W-:-:S06]  /*1030*/  UIMAD UR4, UR10, UR4, UR7 ;  /* 0x000000040a0472a4 */ /* 0x000fcc000f8e0207 */
[----:B------:R-:W-:Y:S01]  /*1040*/  IMAD.U32 R53, RZ, RZ, UR4 ;  /* 0x00000004ff357e24 */ /* 0x000fe2000f8e00ff */
[----:B-1----:R-:W-:Y:S06]  /*1050*/  BRA.U UP4, `(.L_x_17) ;  /* 0x0000000104807547 */ /* 0x002fec000b800000 */
[----:B------:R-:W-:Y:S02]  /*1060*/  R2UR UR9, R53 ;  /* 0x00000000350972ca */ /* 0x000fe400000e0000 */
[----:B------:R-:W-:-:S11]  /*1070*/  R2UR UR8, R54 ;  /* 0x00000000360872ca */ /* 0x000fd600000e0000 */
[----:B------:R-:W-:Y:S02]  /*1080*/  UISETP.NE.AND UP0, UPT, UR9, 0x1, UPT ;  /* 0x000000010900788c */ /* 0x000fe4000bf05270 */
[----:B------:R-:W-:Y:S02]  /*1090*/  UISETP.NE.AND UP1, UPT, UR9, 0x2, UPT ;  /* 0x000000020900788c */ /* 0x000fe4000bf25270 */
[----:B------:R-:W-:Y:S02]  /*10a0*/  USEL UR5, URZ, 0x2, UP0 ;  /* 0x00000002ff057887 */ /* 0x000fe40008000000 */
[----:B------:R-:W-:Y:S02]  /*10b0*/  UISETP.NE.AND UP0, UPT, UR9, 0x3, UPT ;  /* 0x000000030900788c */ /* 0x000fe4000bf05270 */
[----:B------:R-:W-:Y:S02]  /*10c0*/  USEL UR4, URZ, 0x4, UP1 ;  /* 0x00000004ff047887 */ /* 0x000fe40008800000 */
[----:B------:R-:W-:-:S02]  /*10d0*/  UISETP.NE.AND UP1, UPT, UR9, 0x4, UPT ;  /* 0x000000040900788c */ /* 0x000fc4000bf25270 */
[----:B------:R-:W-:Y:S02]  /*10e0*/  USEL UR7, URZ, 0x8, UP0 ;  /* 0x00000008ff077887 */ /* 0x000fe40008000000 */
[----:B------:R-:W-:Y:S02]  /*10f0*/  UISETP.NE.AND UP0, UPT, UR9, 0x5, UPT ;  /* 0x000000050900788c */ /* 0x000fe4000bf05270 */
[----:B------:R-:W-:Y:S02]  /*1100*/  USEL UR6, URZ, 0x10, UP1 ;  /* 0x00000010ff067887 */ /* 0x000fe40008800000 */
[----:B------:R-:W-:Y:S02]  /*1110*/  UISETP.NE.AND UP1, UPT, UR9, 0x6, UPT ;  /* 0x000000060900788c */ /* 0x000fe4000bf25270 */
[----:B------:R-:W-:Y:S02]  /*1120*/  USEL UR11, URZ, 0x20, UP0 ;  /* 0x00000020ff0b7887 */ /* 0x000fe40008000000 */
[----:B------:R-:W-:-:S02]  /*1130*/  UISETP.NE.AND UP0, UPT, UR9, 0x7, UPT ;  /* 0x000000070900788c */ /* 0x000fc4000bf05270 */
[----:B------:R-:W-:Y:S02]  /*1140*/  USEL UR12, URZ, 0x40, UP1 ;  /* 0x00000040ff0c7887 */ /* 0x000fe40008800000 */
[----:B------:R-:W-:Y:S02]  /*1150*/  UISETP.NE.AND UP1, UPT, UR9, URZ, UPT ;  /* 0x000000ff0900728c */ /* 0x000fe4000bf25270 */
[----:B------:R-:W-:Y:S02]  /*1160*/  USEL UR13, URZ, 0x80, UP0 ;  /* 0x00000080ff0d7887 */ /* 0x000fe40008000000 */
[----:B------:R-:W-:Y:S02]  /*1170*/  UISETP.NE.AND UP0, UPT, UR8, URZ, UPT ;  /* 0x000000ff0800728c */ /* 0x000fe4000bf05270 */
[----:B------:R-:W-:Y:S02]  /*1180*/  UISETP.EQ.OR UP1, UPT, UR8, URZ, !UP1 ;  /* 0x000000ff0800728c */ /* 0x000fe4000cf22670 */
[----:B------:R-:W-:-:S02]  /*1190*/  USEL UR9, UR5, 0x2, UP0 ;  /* 0x0000000205097887 */ /* 0x000fc40008000000 */
[----:B------:R-:W-:Y:S02]  /*11a0*/  USEL UR4, UR4, 0x4, UP0 ;  /* 0x0000000404047887 */ /* 0x000fe40008000000 */
[----:B------:R-:W-:Y:S02]  /*11b0*/  USEL UR5, URZ, 0x1, !UP1 ;  /* 0x00000001ff057887 */ /* 0x000fe4000c800000 */
[----:B------:R-:W-:Y:S02]  /*11c0*/  USEL UR10, UR7, 0x8, UP0 ;  /* 0x00000008070a7887 */ /* 0x000fe40008000000 */
[----:B------:R-:W-:Y:S02]  /*11d0*/  USEL UR8, UR6, 0x10, UP0 ;  /* 0x0000001006087887 */ /* 0x000fe40008000000 */
[----:B------:R-:W-:Y:S02]  /*11e0*/  UIADD3 UR4, UPT, UPT, UR4, UR9, UR5 ;  /* 0x0000000904047290 */ /* 0x000fe4000fffe005 */
[----:B------:R-:W-:-:S02]  /*11f0*/  USEL UR7, UR11, 0x20, UP0 ;  /* 0x000000200b077887 */ /* 0x000fc40008000000 */
[----:B------:R-:W-:Y:S02]  /*1200*/  USEL UR6, UR12, 0x40, UP0 ;  /* 0x000000400c067887 */ /* 0x000fe40008000000 */
[----:B------:R-:W-:Y:S02]  /*1210*/  UIADD3 UR4, UPT, UPT, UR8, UR10, UR4 ;  /* 0x0000000a08047290 */ /* 0x000fe4000fffe004 */
[----:B------:R-:W-:Y:S02]  /*1220*/  USEL UR5, UR13, 0x80, UP0 ;  /* 0x000000800d057887 */ /* 0x000fe40008000000 */
[----:B------:R-:W-:-:S04]  /*1230*/  UIADD3 UR4, UPT, UPT, UR6, UR7, UR4 ;  /* 0x0000000706047290 */ /* 0x000fc8000fffe004 */
[----:B------:R-:W-:-:S06]  /*1240*/  UIADD3 UR4, UPT, UPT, UR4, UR5, URZ ;  /* 0x0000000504047290 */ /* 0x000fcc000fffe0ff */
[----:B------:R-:W-:Y:S02]  /*1250*/  IMAD.U32 R2, RZ, RZ, UR4 ;  /* 0x00000004ff027e24 */ /* 0x000fe4000f8e00ff */
.L_x_17:
[----:B------:R-:W-:Y:S05]  /*1260*/  BRA.U !UP2, `(.L_x_18) ;  /* 0x000000010ad47547 */ /* 0x000fea000b800000 */
[----:B------:R-:W1:Y:S01]  /*1270*/  LDCU.128 UR12, c[0x0][0xb10] ;  /* 0x00016200ff0c77ac */ /* 0x000e620008000c00 */
[----:B------:R-:W2:Y:S01]  /*1280*/  LDCU UR6, c[0x0][0x370] ;  /* 0x00006e00ff0677ac */ /* 0x000ea20008000800 */
[----:B------:R-:W3:Y:S01]  /*1290*/  LDCU UR5, c[0x0][0x374] ;  /* 0x00006e80ff0577ac */ /* 0x000ee20008000800 */
[----:B------:R-:W4:Y:S01]  /*12a0*/  LDCU UR26, c[0x0][0xb0c] ;  /* 0x00016180ff1a77ac */ /* 0x000f220008000800 */
[----:B------:R-:W4:Y:S01]  /*12b0*/  LDCU UR4, c[0x0][0xb20] ;  /* 0x00016400ff0477ac */ /* 0x000f220008000800 */
[----:B------:R-:W4:Y:S01]  /*12c0*/  LDCU.64 UR8, c[0x0][0xb28] ;  /* 0x00016500ff0877ac */ /* 0x000f220008000a00 */
[----:B-1----:R-:W-:Y:S02]  /*12d0*/  UISETP.NE.AND UP0, UPT, UR14, 0x1, UPT ;  /* 0x000000010e00788c */ /* 0x002fe4000bf05270 */
[----:B---3--:R-:W-:Y:S02]  /*12e0*/  UIMAD.WIDE.U32 UR10, UR5, UR15, URZ ;  /* 0x0000000f050a72a5 */ /* 0x008fe4000f8e00ff */
[----:B--2---:R-:W-:-:S02]  /*12f0*/  UIMAD.WIDE.U32 UR22, UR6, UR12, URZ ;  /* 0x0000000c061672a5 */ /* 0x004fc4000f8e00ff */
[----:B----4-:R-:W-:Y:S02]  /*1300*/  UISETP.NE.AND UP1, UPT, UR26, 0x1, UPT ;  /* 0x000000011a00788c */ /* 0x010fe4000bf25270 */
[----:B------:R-:W-:Y:S01]  /*1310*/  UISETP.NE.AND UP2, UPT, UR21, 0x1, UPT ;  /* 0x000000011500788c */ /* 0x000fe2000bf45270 */
[----:B------:R-:W-:Y:S02]  /*1320*/  UMOV UR10, UR11 ;  /* 0x0000000b000a7c82 */ /* 0x000fe40008000000 */
[----:B------:R-:W-:Y:S01]  /*1330*/  UMOV UR22, UR23 ;  /* 0x0000001700167c82 */ /* 0x000fe20008000000 */
[----:B------:R-:W-:Y:S02]  /*1340*/  @UP0 USHF.R.U32.HI UR5, URZ, UR4, UR10 ;  /* 0x00000004ff050299 */ /* 0x000fe4000801160a */
[----:B------:R-:W-:Y:S02]  /*1350*/  UIMAD.WIDE.U32 UR24, UR20, UR15, URZ ;  /* 0x0000000f141872a5 */ /* 0x000fe4000f8e00ff */
[----:B------:R-:W-:-:S02]  /*1360*/  UIMAD.WIDE.U32 UR10, UR5, UR8, URZ ;  /* 0x00000008050a72a5 */ /* 0x000fc4000f8e00ff */
[----:B------:R-:W-:Y:S02]  /*1370*/  @UP1 USHF.R.U32.HI UR6, URZ, UR13, UR22 ;  /* 0x0000000dff061299 */ /* 0x000fe40008011616 */
[----:B------:R-:W-:Y:S02]  /*1380*/  UIMAD.WIDE.U32 UR18, UR16, UR12, URZ ;  /* 0x0000000c101272a5 */ /* 0x000fe4000f8e00ff */
[----:B------:R-:W-:Y:S01]  /*1390*/  UIMAD.WIDE.U32 UR22, UR6, UR8, URZ ;  /* 0x00000008061672a5 */ /* 0x000fe2000f8e00ff */
[----:B------:R-:W-:Y:S01]  /*13a0*/  UMOV UR24, UR25 ;  /* 0x0000001900187c82 */ /* 0x000fe20008000000 */
[----:B------:R-:W-:Y:S01]  /*13b0*/  UMOV UR10, UR11 ;  /* 0x0000000b000a7c82 */ /* 0x000fe20008000000 */
[----:B------:R-:W-:Y:S02]  /*13c0*/  USHF.R.U32.HI UR24, URZ, UR4, UR24 ;  /* 0x00000004ff187299 */ /* 0x000fe40008011618 */
[----:B------:R-:W-:Y:S02]  /*13d0*/  @UP2 USHF.R.U32.HI UR5, URZ, UR9, UR10 ;  /* 0x00000009ff052299 */ /* 0x000fe4000801160a */
[----:B------:R-:W-:Y:S01]  /*13e0*/  UMOV UR7, UR23 ;  /* 0x0000001700077c82 */ /* 0x000fe20008000000 */
[----:B------:R-:W-:Y:S01]  /*13f0*/  UMOV UR18, UR19 ;  /* 0x0000001300127c82 */ /* 0x000fe20008000000 */
[----:B------:R-:W-:-:S02]  /*1400*/  @UP2 USHF.R.U32.HI UR6, URZ, UR9, UR7 ;  /* 0x00000009ff062299 */ /* 0x000fc40008011607 */
[----:B------:R-:W-:Y:S02]  /*1410*/  USHF.R.U32.HI UR13, URZ, UR13, UR18 ;  /* 0x0000000dff0d7299 */ /* 0x000fe40008011612 */
[----:B------:R-:W-:Y:S02]  /*1420*/  USEL UR4, UR20, UR24, !UP0 ;  /* 0x0000001814047287 */ /* 0x000fe4000c000000 */
[----:B------:R-:W-:Y:S02]  /*1430*/  UIMAD UR7, UR5, UR21, URZ ;  /* 0x00000015050772a4 */ /* 0x000fe4000f8e02ff */
[----:B------:R-:W-:Y:S02]  /*1440*/  USEL UR5, UR16, UR13, !UP1 ;  /* 0x0000000d10057287 */ /* 0x000fe4000c800000 */
[----:B------:R-:W-:Y:S02]  /*1450*/  UIMAD UR12, UR6, UR21, URZ ;  /* 0x00000015060c72a4 */ /* 0x000fe4000f8e02ff */
[----:B------:R-:W-:-:S02]  /*1460*/  UISETP.GE.AND UP0, UPT, UR4, UR7, UPT ;  /* 0x000000070400728c */ /* 0x000fc4000bf06270 */
[----:B------:R-:W-:Y:S02]  /*1470*/  UIMAD.WIDE.U32 UR10, UR4, UR8, URZ ;  /* 0x00000008040a72a5 */ /* 0x000fe4000f8e00ff */
[----:B------:R-:W-:Y:S02]  /*1480*/  UISETP.GE.OR UP0, UPT, UR5, UR12, UP0 ;  /* 0x0000000c0500728c */ /* 0x000fe40008706670 */
[----:B------:R-:W-:Y:S02]  /*1490*/  UIMAD.WIDE.U32 UR12, UR5, UR8, URZ ;  /* 0x00000008050c72a5 */ /* 0x000fe4000f8e00ff */
[----:B------:R-:W-:Y:S01]  /*14a0*/  UIADD3 UR10, UPT, UPT, -UR4, URZ, URZ ;  /* 0x000000ff040a7290 */ /* 0x000fe2000fffe1ff */
[----:B------:R-:W-:Y:S01]  /*14b0*/  UMOV UR8, UR11 ;  /* 0x0000000b00087c82 */ /* 0x000fe20008000000 */
[----:B------:R-:W-:Y:S02]  /*14c0*/  UIADD3 UR11, UPT, UPT, -UR5, URZ, URZ ;  /* 0x000000ff050b7290 */ /* 0x000fe4000fffe1ff */
[----:B------:R-:W-:-:S03]  /*14d0*/  USHF.R.U32.HI UR8, URZ, UR9, UR8 ;  /* 0x00000009ff087299 */ /* 0x000fc60008011608 */
[----:B------:R-:W-:Y:S01]  /*14e0*/  @!UP0 UMOV UR7, UR13 ;  /* 0x0000000d00078c82 */ /* 0x000fe20008000000 */
[----:B------:R-:W-:Y:S02]  /*14f0*/  UIMAD UR20, UR14, UR10, UR20 ;  /* 0x0000000a0e1472a4 */ /* 0x000fe4000f8e0214 */
[----:B------:R-:W-:Y:S02]  /*1500*/  USEL UR8, UR4, UR8, !UP2 ;  /* 0x0000000804087287 */ /* 0x000fe4000d000000 */
[----:B------:R-:W-:Y:S02]  /*1510*/  @!UP0 USHF.R.U32.HI UR7, URZ, UR9, UR7 ;  /* 0x00000009ff078299 */ /* 0x000fe40008011607 */
[----:B------:R-:W-:Y:S02]  /*1520*/  UIADD3 UR9, UPT, UPT, -UR8, URZ, URZ ;  /* 0x000000ff08097290 */ /* 0x000fe4000fffe1ff */
[----:B------:R-:W-:Y:S02]  /*1530*/  @!UP0 USEL UR7, UR5, UR7, !UP2 ;  /* 0x0000000705078287 */ /* 0x000fe4000d000000 */
[----:B------:R-:W-:-:S02]  /*1540*/  UIMAD UR9, UR21, UR9, UR4 ;  /* 0x00000009150972a4 */ /* 0x000fc4000f8e0204 */
[----:B------:R-:W-:Y:S02]  /*1550*/  @!UP0 UIADD3 UR8, UPT, UPT, UR8, -UR7, URZ ;  /* 0x8000000708088290 */ /* 0x000fe4000fffe0ff */
[----:B------:R-:W-:Y:S02]  /*1560*/  @!UP0 UIMAD UR6, UR9, UR6, UR7 ;  /* 0x00000006090682a4 */ /* 0x000fe4000f8e0207 */
[----:B------:R-:W-:Y:S02]  /*1570*/  @!UP0 UIMAD UR4, UR8, UR21, UR5 ;  /* 0x00000015080482a4 */ /* 0x000fe4000f8e0205 */
[----:B------:R-:W-:Y:S02]  /*1580*/  UIMAD UR16, UR26, UR11, UR16 ;  /* 0x0000000b1a1072a4 */ /* 0x000fe4000f8e0210 */
[----:B------:R-:W-:Y:S01]  /*1590*/  UIMAD UR20, UR4, UR14, UR20 ;  /* 0x0000000e041472a4 */ /* 0x000fe2000f8e0214 */
[----:B------:R-:W-:Y:S02]  /*15a0*/  @!UP0 UMOV UR5, UR6 ;  /* 0x0000000600058c82 */ /* 0x000fe40008000000 */
[----:B------:R-:W-:-:S12]  /*15b0*/  UIMAD UR16, UR5, UR26, UR16 ;  /* 0x0000001a051072a4 */ /* 0x000fd8000f8e0210 */
.L_x_18:
[----:B------:R-:W-:Y:S02]  /*15c0*/  UISETP.NE.AND UP1, UPT, UR27, 0x1, UPT ;  /* 0x000000011b00788c */ /* 0x000fe4000bf25270 */
[----:B------:R-:W-:Y:S02]  /*15d0*/  UISETP.NE.AND UP0, UPT, UR17, 0x2, UPT ;  /* 0x000000021100788c */ /* 0x000fe4000bf05270 */
[----:B------:R-:W-:-:S05]  /*15e0*/  ULOP3.LUT UR29, UR29, 0xe00, URZ, 0xc0, !UPT ;  /* 0x00000e001d1d7892 */ /* 0x000fca000f8ec0ff */
[----:B------:R-:W-:Y:S07]  /*15f0*/  BRA.U UP1, `(.L_x_19) ;  /* 0x0000000101447547 */ /* 0x000fee000b800000 */
[----:B------:R-:W1:Y:S01]  /*1600*/  LDCU.128 UR8, c[0x0][0xb10] ;  /* 0x00016200ff0877ac */ /* 0x000e620008000c00 */
[----:B------:R-:W2:Y:S01]  /*1610*/  LDCU UR12, c[0x0][0xb0c] ;  /* 0x00016180ff0c77ac */ /* 0x000ea20008000800 */
[----:B------:R-:W3:Y:S01]  /*1620*/  LDCU UR13, c[0x0][0xb20] ;  /* 0x00016400ff0d77ac */ /* 0x000ee20008000800 */
[----:B-1----:R-:W-:Y:S02]  /*1630*/  UIMAD.WIDE.U32 UR6, UR16, UR8, URZ ;  /* 0x00000008100672a5 */ /* 0x002fe4000f8e00ff */
[----:B------:R-:W-:Y:S02]  /*1640*/  UIMAD.WIDE.U32 UR4, UR20, UR11, URZ ;  /* 0x0000000b140472a5 */ /* 0x000fe4000f8e00ff */
[----:B--2---:R-:W-:Y:S02]  /*1650*/  UISETP.NE.AND UP2, UPT, UR12, 0x1, UPT ;  /* 0x000000010c00788c */ /* 0x004fe4000bf45270 */
[----:B------:R-:W-:Y:S01]  /*1660*/  UISETP.NE.AND UP1, UPT, UR10, 0x1, UPT ;  /* 0x000000010a00788c */ /* 0x000fe2000bf25270 */
[----:B------:R-:W-:-:S02]  /*1670*/  UMOV UR6, UR7 ;  /* 0x0000000700067c82 */ /* 0x000fc40008000000 */
[----:B------:R-:W-:Y:S01]  /*1680*/  UMOV UR4, UR5 ;  /* 0x0000000500047c82 */ /* 0x000fe20008000000 */
[----:B------:R-:W-:Y:S02]  /*1690*/  USHF.R.U32.HI UR6, URZ, UR9, UR6 ;  /* 0x00000009ff067299 */ /* 0x000fe40008011606 */
[----:B---3--:R-:W-:Y:S02]  /*16a0*/  USHF.R.U32.HI UR4, URZ, UR13, UR4 ;  /* 0x0000000dff047299 */ /* 0x008fe40008011604 */
[----:B------:R-:W-:Y:S02]  /*16b0*/  USEL UR5, UR16, UR6, !UP2 ;  /* 0x0000000610057287 */ /* 0x000fe4000d000000 */
[----:B------:R-:W-:-:S04]  /*16c0*/  USEL UR4, UR20, UR4, !UP1 ;  /* 0x0000000414047287 */ /* 0x000fc8000c800000 */
[----:B------:R-:W-:Y:S02]  /*16d0*/  UIADD3 UR6, UPT, UPT, UR5, -UR4, URZ ;  /* 0x8000000405067290 */ /* 0x000fe4000fffe0ff */
[----:B------:R-:W-:Y:S02]  /*16e0*/  UIADD3 UR4, UPT, UPT, -UR5, UR4, URZ ;  /* 0x0000000405047290 */ /* 0x000fe4000fffe1ff */
[----:B------:R-:W-:Y:S02]  /*16f0*/  UIMAD UR20, UR6, UR10, UR20 ;  /* 0x0000000a061472a4 */ /* 0x000fe4000f8e0214 */
[----:B------:R-:W-:-:S12]  /*1700*/  UIMAD UR16, UR4, UR12, UR16 ;  /* 0x0000000c041072a4 */ /* 0x000fd8000f8e0210 */
.L_x_19:
[----:B------:R-:W-:Y:S05]  /*1710*/  BRA.U !UP5, `(.L_x_20) ;  /* 0x000000010d0c7547 */ /* 0x000fea000b800000 */
[----:B------:R-:W-:Y:S01]  /*1720*/  UCGABAR_WAIT ;  /* 0x0000000000007dc7 */ /* 0x000fe20008000000 */
[----:B------:R-:W-:Y:S01]  /*1730*/  CCTL.IVALL ;  /* 0x00000000ff00798f */ /* 0x000fe20002000000 */
[----:B------:R-:W-:Y:S05]  /*1740*/  BRA `(.L_x_21) ;  /* 0x0000000000047947 */ /* 0x000fea0003800000 */
.L_x_20:
[----:B------:R-:W-:Y:S06]  /*1750*/  BAR.SYNC.DEFER_BLOCKING 0x0 ;  /* 0x0000000000007b1d */ /* 0x000fec0000010000 */
.L_x_21:
[----:B------:R-:W-:Y:S05]  /*1760*/  BRA.U UP0, `(.L_x_22) ;  /* 0x0000001500ac7547 */ /* 0x000fea000b800000 */
[----:B------:R-:W1:Y:S01]  /*1770*/  LDCU UR6, c[0x0][0x38c] ;  /* 0x00007180ff0677ac */ /* 0x000e620008000800 */
[----:B------:R-:W-:Y:S01]  /*1780*/  PLOP3.LUT P2, PT, PT, PT, UP3, 0x80, 0x8 ;  /* 0x000000000008781c */ /* 0x000fe20003f4f038 */
[----:B------:R-:W-:Y:S01]  /*1790*/  IMAD.MOV.U32 R12, RZ, RZ, 0x1 ;  /* 0x00000001ff0c7424 */ /* 0x000fe200078e00ff */
[----:B------:R-:W-:Y:S01]  /*17a0*/  ISETP.EQ.OR P3, PT, R0, RZ, P4 ;  /* 0x000000ff0000720c */ /* 0x000fe20002762670 */
[----:B------:R-:W-:Y:S01]  /*17b0*/  UISETP.NE.AND UP1, UPT, UR17, URZ, UPT ;  /* 0x000000ff1100728c */ /* 0x000fe2000bf25270 */
[----:B------:R-:W-:Y:S02]  /*17c0*/  PLOP3.LUT P2, PT, P2, PT, PT, 0x8, 0x80 ;  /* 0x000000000080781c */ /* 0x000fe4000174e170 */
[----:B------:R-:W-:Y:S01]  /*17d0*/  CS2R R10, SRZ ;  /* 0x00000000000a7805 */ /* 0x000fe2000001ff00 */
[----:B------:R-:W-:Y:S01]  /*17e0*/  IMAD.MOV.U32 R9, RZ, RZ, RZ ;  /* 0x000000ffff097224 */ /* 0x000fe200078e00ff */
[----:B------:R-:W2:Y:S01]  /*17f0*/  LDCU UR61, c[0x0][0x370] ;  /* 0x00006e00ff3d77ac */ /* 0x000ea20008000800 */
[----:B------:R-:W-:Y:S01]  /*1800*/  IMAD.MOV.U32 R8, RZ, RZ, 0x1 ;  /* 0x00000001ff087424 */ /* 0x000fe200078e00ff */
[----:B------:R-:W3:Y:S01]  /*1810*/  LDCU.64 UR46, c[0x0][0x348] ;  /* 0x00006900ff2e77ac */ /* 0x000ee20008000a00 */
[----:B------:R-:W-:-:S02]  /*1820*/  USHF.R.U32.HI UR65, URZ, 0x5, UR29 ;  /* 0x00000005ff417899 */ /* 0x000fc4000801161d */
[----:B-1----:R-:W-:Y:S02]  /*1830*/  UIADD3 UR5, UPT, UPT, UR6, 0x7f, URZ ;  /* 0x0000007f06057890 */ /* 0x002fe4000fffe0ff */
[----:B------:R-:W-:Y:S02]  /*1840*/  UIADD3 UR66, UPT, UPT, UR6, 0xfe, URZ ;  /* 0x000000fe06427890 */ /* 0x000fe4000fffe0ff */
[----:B------:R-:W-:Y:S01]  /*1850*/  USHF.R.S32.HI UR4, URZ, 0x1f, UR5 ;  /* 0x0000001fff047899 */ /* 0x000fe20008011405 */
[----:B------:R-:W1:Y:S03]  /*1860*/  LDCU UR55, c[0x0][0x374] ;  /* 0x00006e80ff3777ac */ /* 0x000e660008000800 */
[----:B------:R-:W-:Y:S02]  /*1870*/  ULEA.HI UR4, UR4, UR5, URZ, 0x7 ;  /* 0x0000000504047291 */ /* 0x000fe4000f8f38ff */
[----:B------:R-:W-:-:S02]  /*1880*/  USEL UR38, UR45, 0x2, UP1 ;  /* 0x000000022d267887 */ /* 0x000fc40008800000 */
[----:B------:R-:W-:Y:S02]  /*1890*/  USHF.R.S32.HI UR63, URZ, 0x7, UR4 ;  /* 0x00000007ff3f7899 */ /* 0x000fe40008011404 */
[----:B------:R-:W-:Y:S02]  /*18a0*/  UIADD3 UR4, UPT, UPT, UR6, -0x1, URZ ;  /* 0xffffffff06047890 */ /* 0x000fe4000fffe0ff */
[----:B------:R-:W-:Y:S02]  /*18b0*/  UISETP.LT.U32.AND UP0, UPT, UR63, 0x2, UPT ;  /* 0x000000023f00788c */ /* 0x000fe4000bf01070 */
[----:B------:R-:W-:Y:S02]  /*18c0*/  UISETP.GE.U32.AND UP2, UPT, UR4, -0xff, UPT ;  /* 0xffffff010400788c */ /* 0x000fe4000bf46070 */
[----:B------:R-:W-:Y:S01]  /*18d0*/  USEL UR62, UR63, 0x2, UP0 ;  /* 0x000000023f3e7887 */ /* 0x000fe20008000000 */
[----:B------:R-:W-:-:S03]  /*18e0*/  UMOV UR23, URZ ;  /* 0x000000ff00177c82 */ /* 0x000fc60008000000 */
[----:B------:R-:W-:Y:S02]  /*18f0*/  UIADD3 UR37, UPT, UPT, UR62, -0x1, URZ ;  /* 0xffffffff3e257890 */ /* 0x000fe4000fffe0ff */
[----:B------:R-:W-:-:S03]  /*1900*/  UIADD3 UR64, UPT, UPT, UR63, -UR62, URZ ;  /* 0x8000003e3f407290 */ /* 0x000fc6000fffe0ff */
[----:B------:R-:W-:-:S04]  /*1910*/  @UP2 UIADD3 UR37, UPT, UPT, UR62, URZ, URZ ;  /* 0x000000ff3e252290 */ /* 0x000fc8000fffe0ff */
[----:B-123--:R-:W-:-:S12]  /*1920*/  UIADD3 UR37, UPT, UPT, UR37, 0x1, URZ ;  /* 0x0000000125257890 */ /* 0x00efd8000fffe0ff */
.L_x_46:
[----:B------:R-:W-:Y:S01]  /*1930*/  UISETP.NE.AND UP0, UPT, UR54, URZ, UPT ;  /* 0x000000ff3600728c */ /* 0x000fe2000bf05270 */
[----:B------:R-:W1:Y:S08]  /*1940*/  S2UR UR54, SR_CgaCtaId ;  /* 0x00000000003679c3 */ /* 0x000e700000008800 */
[----:B---3--:R-:W-:Y:S05]  /*1950*/  BRA.U UP0, `(.L_x_23) ;  /* 0x0000000100347547 */ /* 0x008fea000b800000 */
[----:B------:R-:W2:Y:S01]  /*1960*/  S2R R0, SR_CgaCtaId ;  /* 0x0000000000007919 */ /* 0x000ea20000008800 */
[----:B------:R-:W-:-:S04]  /*1970*/  MOV R2, 0x400 ;  /* 0x0000040000027802 */ /* 0x000fc80000000f00 */
[----:B--2---:R-:W-:Y:S02]  /*1980*/  LEA R0, R0, R2, 0x18 ;  /* 0x0000000200007211 */ /* 0x004fe400078ec0ff */
[----:B------:R-:W-:-:S03]  /*1990*/  SHF.L.U32 R2, R8, 0x1f, RZ ;  /* 0x0000001f08027819 */ /* 0x000fc600000006ff */
[----:B------:R-:W-:-:S04]  /*19a0*/  IMAD R0, R9, 0x8, R0 ;  /* 0x0000000809007824 */ /* 0x000fc800078e0200 */
[----:B------:R-:W2:Y:S02]  /*19b0*/  SYNCS.PHASECHK.TRANS64.TRYWAIT P0, [R0+URZ+0xe0], R2 ;  /* 0x0000e002000075a7 */ /* 0x000ea400080011ff */
[----:B--2---:R-:W-:Y:S05]  /*19c0*/  @!P0 BRA `(.L_x_24) ;  /* 0x0000006c00f88947 */ /* 0x004fea0003800000 */
.L_x_140:
[----:B------:R-:W-:Y:S01]  /*19d0*/  VIADD R9, R9, 0x1 ;  /* 0x0000000109097836 */ /* 0x000fe20000000000 */
[----:B------:R2:W-:Y:S04]  /*19e0*/  SYNCS.ARRIVE.TRANS64.A1T0 RZ, [R0+URZ+0xd0], RZ ;  /* 0x0000d0ff00ff79a7 */ /* 0x0005e800081000ff */
[----:B------:R-:W-:-:S04]  /*19f0*/  ISETP.NE.AND P0, PT, R9, 0x2, PT ;  /* 0x000000020900780c */ /* 0x000fc80003f05270 */
[----:B------:R-:W-:Y:S02]  /*1a00*/  SEL R9, R9, RZ, P0 ;  /* 0x000000ff09097207 */ /* 0x000fe40000000000 */
[----:B--2---:R-:W-:-:S04]  /*1a10*/  SEL R0, RZ, 0x1, P0 ;  /* 0x00000001ff007807 */ /* 0x004fc80000000000 */
[----:B------:R-:W-:-:S07]  /*1a20*/  LOP3.LUT R8, R8, R0, RZ, 0x3c, !PT ;  /* 0x0000000008087212 */ /* 0x000fce00078e3cff */
.L_x_23:
[----:B------:R-:W-:Y:S01]  /*1a30*/  UMOV UR21, 0x400 ;  /* 0x0000040000157882 */ /* 0x000fe20000000000 */
[----:B------:R-:W-:Y:S01]  /*1a40*/  SHF.L.U32 R0, R12, 0x1f, RZ ;  /* 0x0000001f0c007819 */ /* 0x000fe200000006ff */
[----:B-1----:R-:W-:Y:S02]  /*1a50*/  ULEA UR21, UR54, UR21, 0x18 ;  /* 0x0000001536157291 */ /* 0x002fe4000f8ec0ff */
[----:B------:R-:W-:Y:S02]  /*1a60*/  UISETP.GE.U32.AND UP0, UPT, UR66, 0xff, UPT ;  /* 0x000000ff4200788c */ /* 0x000fe4000bf06070 */
[----:B------:R-:W-:Y:S02]  /*1a70*/  ULEA UR4, UR23, UR21, 0x3 ;  /* 0x0000001517047291 */ /* 0x000fe4000f8e18ff */
[----:B------:R-:W-:Y:S02]  /*1a80*/  USHF.L.U32 UR27, UR20, 0x6, URZ ;  /* 0x00000006141b7899 */ /* 0x000fe400080006ff */
[----:B------:R-:W-:Y:S01]  /*1a90*/  ULEA UR59, UR16, UR65, 0x7 ;  /* 0x00000041103b7291 */ /* 0x000fe2000f8e38ff */
[----:B------:R-:W-:-:S04]  /*1aa0*/  UMOV UR13, URZ ;  /* 0x000000ff000d7c82 */ /* 0x000fc80008000000 */
[----:B------:R1:W2:Y:S01]  /*1ab0*/  SYNCS.PHASECHK.TRANS64.TRYWAIT P1, [UR4+0x10], R0 ;  /* 0x00001000ff0075a7 */ /* 0x0002a20008021104 */
[----:B------:R-:W-:Y:S06]  /*1ac0*/  BRA.U !UP0, `(.L_x_25) ;  /* 0x0000000508587547 */ /* 0x000fec000b800000 */
[----:B------:R-:W-:Y:S01]  /*1ad0*/  UMOV UR22, URZ ;  /* 0x000000ff00167c82 */ /* 0x000fe20008000000 */
[----:B------:R-:W-:-:S05]  /*1ae0*/  UMOV UR6, UR23 ;  /* 0x0000001700067c82 */ /* 0x000fca0008000000 */
.L_x_33:
[----:B------:R-:W-:Y:S01]  /*1af0*/  ULEA UR57, UR6, UR21, 0x3 ;  /* 0x0000001506397291 */ /* 0x000fe2000f8e18ff */
[----:B--2---:R-:W-:Y:S01]  /*1b00*/  @!P4 MOV R2, 0x18000 ;  /* 0x000180000002c802 */ /* 0x004fe20000000f00 */
[----:B--23--:R-:W-:Y:S10]  /*1b10*/  @P1 BRA `(.L_x_26) ;  /* 0x00000000000c1947 */ /* 0x00cff40003800000 */
[----:B------:R-:W-:-:S04]  /*1b20*/  SHF.L.U32 R3, R12, 0x1f, RZ ;  /* 0x0000001f0c037819 */ /* 0x000fc800000006ff */
[----:B------:R-:W2:Y:S02]  /*1b30*/  SYNCS.PHASECHK.TRANS64.TRYWAIT P0, [UR57+0x10], R3 ;  /* 0x00001003ff0075a7 */ /* 0x000ea40008001139 */
[----:B--2---:R-:W-:Y:S05]  /*1b40*/  @!P0 BRA `(.L_x_27) ;  /* 0x0000006c00ac8947 */ /* 0x004fea0003800000 */
.L_x_26:
[----:B------:R2:W-:Y:S01]  /*1b50*/  @!P4 SYNCS.ARRIVE.TRANS64 RZ, [UR57], R2 ;  /* 0x00000002ffffc9a7 */ /* 0x0005e20008000039 */
[----:B------:R-:W-:-:S04]  /*1b60*/  ULOP3.LUT UR4, UR38, 0x2, URZ, 0xfc, !UPT ;  /* 0x0000000226047892 */ /* 0x000fc8000f8efcff */
[----:B------:R-:W-:-:S09]  /*1b70*/  UISETP.NE.AND UP0, UPT, UR4, 0x2, UPT ;  /* 0x000000020400788c */ /* 0x000fd2000bf05270 */
[----:B------:R-:W-:Y:S05]  /*1b80*/  BRA.U UP0, `(.L_x_28) ;  /* 0x0000000100047547 */ /* 0x000fea000b800000 */
[----:B------:R-:W-:Y:S05]  /*1b90*/  BPT.TRAP 0x1 ;  /* 0x000000040000795c */ /* 0x000fea0000300000 */
.L_x_28:
[----:B------:R-:W-:Y:S04]  /*1ba0*/  BSSY.RECONVERGENT B0, `(.L_x_29) ;  /* 0x0000003000007945 */ /* 0x000fe80003800200 */
[----:B------:R-:W-:Y:S05]  /*1bb0*/  @P3 BRA `(.L_x_30) ;  /* 0x0000000000043947 */ /* 0x000fea0003800000 */
[----:B------:R-:W-:Y:S05]  /*1bc0*/  BPT.TRAP 0x1 ;  /* 0x000000040000795c */ /* 0x000fea0000300000 */
.L_x_30:
[----:B------:R-:W-:Y:S05]  /*1bd0*/  BSYNC.RECONVERGENT B0 ;  /* 0x0000000000007941 */ /* 0x000fea0003800200 */
.L_x_29:
[----:B------:R-:W-:Y:S01]  /*1be0*/  UIADD3 UR4, UPT, UPT, UR6, 0x1, URZ ;  /* 0x0000000106047890 */ /* 0x000fe2000fffe0ff */
[----:B------:R-:W-:Y:S01]  /*1bf0*/  BSSY.RECONVERGENT B0, `(.L_x_31) ;  /* 0x000003e000007945 */ /* 0x000fe20003800200 */
[----:B------:R-:W-:Y:S02]  /*1c00*/  ELECT P0, URZ, PT ;  /* 0x0000000000ff782f */ /* 0x000fe40003800000 */
[----:B------:R-:W-:-:S04]  /*1c10*/  UISETP.NE.AND UP0, UPT, UR4, 0x2, UPT ;  /* 0x000000020400788c */ /* 0x000fc8000bf05270 */
[----:B------:R-:W-:Y:S02]  /*1c20*/  USEL UR5, URZ, 0x1, UP0 ;  /* 0x00000001ff057887 */ /* 0x000fe40008000000 */
[----:B------:R-:W-:-:S04]  /*1c30*/  USEL UR23, UR4, URZ, UP0 ;  /* 0x000000ff04177287 */ /* 0x000fc80008000000 */
[----:B------:R-:W-:Y:S01]  /*1c40*/  ULEA UR4, UR23, UR21, 0x3 ;  /* 0x0000001517047291 */ /* 0x000fe2000f8e18ff */
[----:B------:R-:W-:-:S04]  /*1c50*/  LOP3.LUT R12, R12, UR5, RZ, 0x3c, !PT ;  /* 0x000000050c0c7c12 */ /* 0x000fc8000f8e3cff */
[----:B-1----:R-:W-:-:S04]  /*1c60*/  SHF.L.U32 R0, R12, 0x1f, RZ ;  /* 0x0000001f0c007819 */ /* 0x002fc800000006ff */
[----:B------:R1:W3:Y:S01]  /*1c70*/  SYNCS.PHASECHK.TRANS64.TRYWAIT P1, [UR4+0x10], R0 ;  /* 0x00001000ff0075a7 */ /* 0x0002e20008021104 */
[----:B------:R-:W-:Y:S05]  /*1c80*/  @!P0 BRA `(.L_x_32) ;  /* 0x0000000000d08947 */ /* 0x000fea0003800000 */
[----:B------:R-:W-:Y:S02]  /*1c90*/  ULEA UR32, UR6, UR29, 0xe ;  /* 0x0000001d06207291 */ /* 0x000fe4000f8e70ff */
[----:B------:R-:W-:Y:S02]  /*1ca0*/  UIADD3 UR4, UP1, UPT, UR46, 0x80, URZ ;  /* 0x000000802e047890 */ /* 0x000fe4000ff3e0ff */
[----:B------:R-:W-:Y:S02]  /*1cb0*/  ULEA UR32, UR32, UR21, 0x2 ;  /* 0x0000001520207291 */ /* 0x000fe4000f8e10ff */
[----:B------:R-:W-:Y:S02]  /*1cc0*/  USHF.L.U32 UR58, UR22, 0x7, URZ ;  /* 0x00000007163a7899 */ /* 0x000fe400080006ff */
[----:B------:R-:W-:Y:S02]  /*1cd0*/  ULEA UR7, UR6, UR21, 0xf ;  /* 0x0000001506077291 */ /* 0x000fe4000f8e78ff */
[----:B------:R-:W-:-:S02]  /*1ce0*/  UIADD3 UR14, UP0, UPT, UR46, 0x180, URZ ;  /* 0x000001802e0e7890 */ /* 0x000fc4000ff1e0ff */
[----:B------:R-:W-:Y:S02]  /*1cf0*/  UIADD3.X UR5, UPT, UPT, URZ, UR47, URZ, UP1, !UPT ;  /* 0x0000002fff057290 */ /* 0x000fe40008ffe4ff */
[----:B------:R-:W-:Y:S02]  /*1d00*/  UIADD3 UR56, UPT, UPT, UR32, 0x8400, URZ ;  /* 0x0000840020387890 */ /* 0x000fe4000fffe0ff */
[----:B------:R-:W-:Y:S02]  /*1d10*/  UIADD3 UR50, UPT, UPT, UR58, 0x20, URZ ;  /* 0x000000203a327890 */ /* 0x000fe4000fffe0ff */
[----:B------:R-:W-:Y:S02]  /*1d20*/  UIADD3 UR48, UPT, UPT, UR32, 0xc400, URZ ;  /* 0x0000c40020307890 */ /* 0x000fe4000fffe0ff */
[----:B------:R-:W-:Y:S02]  /*1d30*/  UIADD3 UR42, UPT, UPT, UR58, 0x40, URZ ;  /* 0x000000403a2a7890 */ /* 0x000fe4000fffe0ff */
[----:B------:R-:W-:-:S02]  /*1d40*/  UIADD3 UR40, UPT, UPT, UR32, 0x10400, URZ ;  /* 0x0001040020287890 */ /* 0x000fc4000fffe0ff */
[----:B------:R-:W-:Y:S02]  /*1d50*/  UIADD3 UR34, UPT, UPT, UR58, 0x60, URZ ;  /* 0x000000603a227890 */ /* 0x000fe4000fffe0ff */
[----:B------:R-:W-:Y:S02]  /*1d60*/  UIADD3 UR32, UPT, UPT, UR32, 0x14400, URZ ;  /* 0x0001440020207890 */ /* 0x000fe4000fffe0ff */
[----:B------:R-:W-:Y:S02]  /*1d70*/  UIADD3.X UR15, UPT, UPT, URZ, UR47, URZ, UP0, !UPT ;  /* 0x0000002fff0f7290 */ /* 0x000fe400087fe4ff */
[----:B------:R-:W-:Y:S02]  /*1d80*/  UIADD3 UR24, UPT, UPT, UR7, 0x28400, URZ ;  /* 0x0002840007187890 */ /* 0x000fe4000fffe0ff */
[----:B------:R-:W-:Y:S01]  /*1d90*/  UIADD3 UR8, UPT, UPT, UR7, 0x2a400, URZ ;  /* 0x0002a40007087890 */ /* 0x000fe2000fffe0ff */
[----:B------:R-:W-:Y:S01]  /*1da0*/  UMOV UR13, 0xff0000 ;  /* 0x00ff0000000d7882 */ /* 0x000fe20000000000 */
[----:B------:R-:W-:Y:S01]  /*1db0*/  UMOV UR30, 0x0 ;  /* 0x00000000001e7882 */ /* 0x000fe20000000000 */
[----:B------:R-:W-:Y:S01]  /*1dc0*/  UMOV UR31, 0x10000000 ;  /* 0x10000000001f7882 */ /* 0x000fe20000000000 */
[----:B------:R-:W-:Y:S01]  /*1dd0*/  UMOV UR49, UR57 ;  /* 0x0000003900317c82 */ /* 0x000fe20008000000 */
[----:B------:R-:W-:Y:S01]  /*1de0*/  UMOV UR51, UR59 ;  /* 0x0000003b00337c82 */ /* 0x000fe20008000000 */
[----:B------:R-:W-:Y:S01]  /*1df0*/  UMOV UR52, UR60 ;  /* 0x0000003c00347c82 */ /* 0x000fe20008000000 */
[----:B------:R-:W-:Y:S01]  /*1e00*/  UMOV UR41, UR57 ;  /* 0x0000003900297c82 */ /* 0x000fe20008000000 */
[----:B------:R-:W-:Y:S01]  /*1e10*/  UMOV UR43, UR59 ;  /* 0x0000003b002b7c82 */ /* 0x000fe20008000000 */
[----:B------:R-:W-:Y:S01]  /*1e20*/  UMOV UR44, UR60 ;  /* 0x0000003c002c7c82 */ /* 0x000fe20008000000 */
[----:B------:R-:W-:Y:S01]  /*1e30*/  UTMALDG.3D.MULTICAST [UR56], [UR4], UR13, desc[UR30] ;  /* 0x00001e38040073b4 */ /* 0x000fe2000801180d */
[----:B------:R-:W-:Y:S01]  /*1e40*/  UMOV UR33, UR57 ;  /* 0x0000003900217c82 */ /* 0x000fe20008000000 */
        /* <DEDUP_REMOVED lines=10> */
[----:B------:R-:W-:Y:S01]  /*1ef0*/  UIADD3 UR16, UPT, UPT, UR7, 0x2c400, URZ ;  /* 0x0002c40007107890 */ /* 0x000fe2000fffe0ff */
[----:B------:R-:W-:Y:S01]  /*1f00*/  UMOV UR17, UR57 ;  /* 0x0000003900117c82 */ /* 0x000fe20008000000 */
[----:B------:R-:W-:Y:S01]  /*1f10*/  UMOV UR19, UR27 ;  /* 0x0000001b00137c82 */ /* 0x000fe20008000000 */
[----:B------:R-:W-:Y:S01]  /*1f20*/  UTMALDG.3D.MULTICAST [UR40], [UR4], UR13, desc[UR30] ;  /* 0x00001e28040073b4 */ /* 0x000fe2000801180d */
[----:B------:R-:W-:Y:S01]  /*1f30*/  UMOV UR20, UR60 ;  /* 0x0000003c00147c82 */ /* 0x000fe20008000000 */
[----:B------:R-:W-:Y:S01]  /*1f40*/  UMOV UR18, UR42 ;  /* 0x0000002a00127c82 */ /* 0x000fe20008000000 */
[----:B------:R-:W-:Y:S01]  /*1f50*/  UTMALDG.3D.MULTICAST [UR32], [UR4], UR13, desc[UR30] ;  /* 0x00001e20040073b4 */ /* 0x000fe2000801180d */
[----:B------:R-:W-:Y:S01]  /*1f60*/  UTMALDG.3D [UR24], [UR14], desc[UR30] ;  /* 0x00001e180e0075b4 */ /* 0x000fe20008011000 */
[----:B------:R4:W-:Y:S01]  /*1f70*/  UTMALDG.3D [UR8], [UR14], desc[UR30] ;  /* 0x00001e080e0075b4 */ /* 0x0009e20008011000 */
[----:B------:R1:W-:Y:S01]  /*1f80*/  UTMALDG.3D [UR16], [UR14], desc[UR30] ;  /* 0x00001e100e0075b4 */ /* 0x0003e20008011000 */
[----:B----4-:R-:W-:Y:S01]  /*1f90*/  UIADD3 UR8, UPT, UPT, UR7, 0x2e400, URZ ;  /* 0x0002e40007087890 */ /* 0x010fe2000fffe0ff */
[----:B------:R-:W-:-:S08]  /*1fa0*/  UMOV UR10, UR34 ;  /* 0x00000022000a7c82 */ /* 0x000fd00008000000 */
[----:B------:R1:W-:Y:S02]  /*1fb0*/  UTMALDG.3D [UR8], [UR14], desc[UR30] ;  /* 0x00001e080e0075b4 */ /* 0x0003e40008011000 */
[----:B-1----:R-:W-:Y:S01]  /*1fc0*/  NOP ;  /* 0x0000000000007918 */ /* 0x002fe20000000000 */
.L_x_32:
[----:B------:R-:W-:Y:S05]  /*1fd0*/  BSYNC.RECONVERGENT B0 ;  /* 0x0000000000007941 */ /* 0x000fea0003800200 */
.L_x_31:
[----:B------:R-:W-:Y:S01]  /*1fe0*/  UIADD3 UR22, UPT, UPT, UR22, 0x1, URZ ;  /* 0x0000000116167890 */ /* 0x000fe2000fffe0ff */
[----:B------:R-:W-:Y:S01]  /*1ff0*/  UMOV UR6, UR23 ;  /* 0x0000001700067c82 */ /* 0x000fe20008000000 */
[----:B------:R-:W-:Y:S02]  /*2000*/  UMOV UR13, UR37 ;  /* 0x00000025000d7c82 */ /* 0x000fe40008000000 */
[----:B------:R-:W-:-:S09]  /*2010*/  UISETP.NE.AND UP0, UPT, UR22, UR37, UPT ;  /* 0x000000251600728c */ /* 0x000fd2000bf05270 */
[----:B------:R-:W-:Y:S05]  /*2020*/  BRA.U UP0, `(.L_x_33) ;  /* 0xfffffff900b07547 */ /* 0x000fea000b83ffff */
.L_x_25:
[----:B------:R-:W-:Y:S01]  /*2030*/  ULEA UR4, UR23, UR21, 0x3 ;  /* 0x0000001517047291 */ /* 0x000fe2000f8e18ff */
[----:B-1----:R-:W-:Y:S01]  /*2040*/  SHF.L.U32 R0, R12, 0x1f, RZ ;  /* 0x0000001f0c007819 */ /* 0x002fe200000006ff */
[----:B------:R-:W-:Y:S01]  /*2050*/  @!P2 SYNCS.ARRIVE.TRANS64.A1T0 RZ, [UR21+0x68], RZ ;  /* 0x000068ffffffa9a7 */ /* 0x000fe20008100015 */
[----:B------:R-:W-:-:S06]  /*2060*/  UISETP.GT.AND UP0, UPT, UR63, UR62, UPT ;  /* 0x0000003e3f00728c */ /* 0x000fcc000bf04270 */
[----:B--23--:R1:W2:Y:S03]  /*2070*/  SYNCS.PHASECHK.TRANS64.TRYWAIT P1, [UR4+0x10], R0 ;  /* 0x00001000ff0075a7 */ /* 0x00c2a60008021104 */
[----:B------:R-:W-:Y:S05]  /*2080*/  BRA.U !UP0, `(.L_x_34) ;  /* 0x0000000508547547 */ /* 0x000fea000b800000 */
[----:B------:R-:W-:Y:S01]  /*2090*/  UIADD3 UR22, UPT, UPT, UR64, UR13, URZ ;  /* 0x0000000d40167290 */ /* 0x000fe2000fffe0ff */
[----:B------:R-:W-:-:S11]  /*20a0*/  UMOV UR6, UR23 ;  /* 0x0000001700067c82 */ /* 0x000fd60008000000 */
.L_x_42:
[----:B------:R-:W-:Y:S01]  /*20b0*/  ULEA UR57, UR6, UR21, 0x3 ;  /* 0x0000001506397291 */ /* 0x000fe2000f8e18ff */
[----:B--2---:R-:W-:Y:S01]  /*20c0*/  @!P4 MOV R2, 0x18000 ;  /* 0x000180000002c802 */ /* 0x004fe20000000f00 */
[----:B--23--:R-:W-:Y:S10]  /*20d0*/  @P1 BRA `(.L_x_35) ;  /* 0x00000000000c1947 */ /* 0x00cff40003800000 */
[----:B------:R-:W-:-:S04]  /*20e0*/  SHF.L.U32 R3, R12, 0x1f, RZ ;  /* 0x0000001f0c037819 */ /* 0x000fc800000006ff */
[----:B------:R-:W2:Y:S02]  /*20f0*/  SYNCS.PHASECHK.TRANS64.TRYWAIT P0, [UR57+0x10], R3 ;  /* 0x00001003ff0075a7 */ /* 0x000ea40008001139 */
[----:B--2---:R-:W-:Y:S05]  /*2100*/  @!P0 BRA `(.L_x_36) ;  /* 0x0000006800548947 */ /* 0x004fea0003800000 */
.L_x_35:
[----:B------:R2:W-:Y:S01]  /*2110*/  @!P4 SYNCS.ARRIVE.TRANS64 RZ, [UR57], R2 ;  /* 0x00000002ffffc9a7 */ /* 0x0005e20008000039 */
[----:B------:R-:W-:-:S04]  /*2120*/  ULOP3.LUT UR4, UR38, 0x2, URZ, 0xfc, !UPT ;  /* 0x0000000226047892 */ /* 0x000fc8000f8efcff */
[----:B------:R-:W-:-:S09]  /*2130*/  UISETP.NE.AND UP0, UPT, UR4, 0x2, UPT ;  /* 0x000000020400788c */ /* 0x000fd2000bf05270 */
[----:B------:R-:W-:Y:S05]  /*2140*/  BRA.U UP0, `(.L_x_37) ;  /* 0x0000000100047547 */ /* 0x000fea000b800000 */
[----:B------:R-:W-:Y:S05]  /*2150*/  BPT.TRAP 0x1 ;  /* 0x000000040000795c */ /* 0x000fea0000300000 */
.L_x_37:
[----:B------:R-:W-:Y:S04]  /*2160*/  BSSY.RECONVERGENT B0, `(.L_x_38) ;  /* 0x0000003000007945 */ /* 0x000fe80003800200 */
[----:B------:R-:W-:Y:S05]  /*2170*/  @P3 BRA `(.L_x_39) ;  /* 0x0000000000043947 */ /* 0x000fea0003800000 */
[----:B------:R-:W-:Y:S05]  /*2180*/  BPT.TRAP 0x1 ;  /* 0x000000040000795c */ /* 0x000fea0000300000 */
.L_x_39:
[----:B------:R-:W-:Y:S05]  /*2190*/  BSYNC.RECONVERGENT B0 ;  /* 0x0000000000007941 */ /* 0x000fea0003800200 */
.L_x_38:
        /* <DEDUP_REMOVED lines=54> */
[----:B------:R4:W-:Y:S01]  /*2500*/  UTMALDG.3D.MULTICAST [UR32], [UR4], UR16, desc[UR30] ;  /* 0x00001e20040073b4 */ /* 0x0009e20008011810 */
[----:B------:R-:W-:Y:S01]  /*2510*/  UTMALDG.3D [UR24], [UR14], desc[UR30] ;  /* 0x00001e180e0075b4 */ /* 0x000fe20008011000 */
[----:B------:R2:W-:Y:S01]  /*2520*/  UTMALDG.3D [UR8], [UR14], desc[UR30] ;  /* 0x00001e080e0075b4 */ /* 0x0005e20008011000 */
[----:B----4-:R-:W-:-:S09]  /*2530*/  UIADD3 UR16, UPT, UPT, UR7, 0x2c400, URZ ;  /* 0x0002c40007107890 */ /* 0x010fd2000fffe0ff */
[----:B------:R4:W-:Y:S01]  /*2540*/  UTMALDG.3D [UR16], [UR14], desc[UR30] ;  /* 0x00001e100e0075b4 */ /* 0x0009e20008011000 */
[----:B--2---:R-:W-:Y:S01]  /*2550*/  UIADD3 UR8, UPT, UPT, UR7, 0x2e400, URZ ;  /* 0x0002e40007087890 */ /* 0x004fe2000fffe0ff */
[----:B------:R-:W-:-:S08]  /*2560*/  UMOV UR10, UR34 ;  /* 0x00000022000a7c82 */ /* 0x000fd00008000000 */
[----:B------:R4:W-:Y:S02]  /*2570*/  UTMALDG.3D [UR8], [UR14], desc[UR30] ;  /* 0x00001e080e0075b4 */ /* 0x0009e40008011000 */
[----:B----4-:R-:W-:Y:S01]  /*2580*/  NOP ;  /* 0x0000000000007918 */ /* 0x010fe20000000000 */
.L_x_41:
[----:B------:R-:W-:Y:S05]  /*2590*/  BSYNC.RECONVERGENT B0 ;  /* 0x0000000000007941 */ /* 0x000fea0003800200 */
.L_x_40:
[----:B------:R-:W-:Y:S01]  /*25a0*/  UIADD3 UR13, UPT, UPT, UR13, 0x1, URZ ;  /* 0x000000010d0d7890 */ /* 0x000fe2000fffe0ff */
[----:B------:R-:W-:-:S03]  /*25b0*/  UMOV UR6, UR23 ;  /* 0x0000001700067c82 */ /* 0x000fc60008000000 */
[----:B------:R-:W-:-:S09]  /*25c0*/  UISETP.NE.AND UP0, UPT, UR13, UR22, UPT ;  /* 0x000000160d00728c */ /* 0x000fd2000bf05270 */
[----:B------:R-:W-:Y:S05]  /*25d0*/  BRA.U UP0, `(.L_x_42) ;  /* 0xfffffff900b47547 */ /* 0x000fea000b83ffff */
.L_x_34:
[C---:B------:R-:W-:Y:S01]  /*25e0*/  LEA R3, R11.reuse, UR21, 0x3 ;  /* 0x000000150b037c11 */ /* 0x040fe2000f8e18ff */
[----:B------:R-:W-:Y:S01]  /*25f0*/  NOP ;  /* 0x0000000000007918 */ /* 0x000fe20000000000 */
[----:B-1----:R-:W-:Y:S02]  /*2600*/  SHF.L.U32 R0, R10, 0x1f, RZ ;  /* 0x0000001f0a007819 */ /* 0x002fe400000006ff */
[----:B------:R-:W-:Y:S02]  /*2610*/  LEA R4, R11, UR21, 0x4 ;  /* 0x000000150b047c11 */ /* 0x000fe4000f8e20ff */
[----:B------:R-:W1:Y:S02]  /*2620*/  SYNCS.PHASECHK.TRANS64.TRYWAIT P0, [R3+URZ+0x70], R0 ;  /* 0x00007000030075a7 */ /* 0x000e6400080011ff */
[----:B-1----:R-:W-:Y:S05]  /*2630*/  @!P0 BRA `(.L_x_43) ;  /* 0x0000006400208947 */ /* 0x002fea0003800000 */
.L_x_143:
[----:B------:R-:W4:Y:S01]  /*2640*/  LDS.128 R4, [R4+0x100] ;  /* 0x0001000004047984 */ /* 0x000f220000000c00 */
[----:B------:R-:W-:Y:S01]  /*2650*/  UISETP.GE.AND UP0, UPT, UR39, 0x1, UPT ;  /* 0x000000012700788c */ /* 0x000fe2000bf06270 */
[----:B------:R-:W-:Y:S01]  /*2660*/  @!PT LDS RZ, [RZ] ;  /* 0x00000000fffff984 */ /* 0x000fe20000000800 */
[----:B------:R-:W-:Y:S01]  /*2670*/  @!PT LDS RZ, [RZ] ;  /* 0x00000000fffff984 */ /* 0x000fe20000000800 */
[----:B------:R-:W-:Y:S01]  /*2680*/  @!PT LDS RZ, [RZ] ;  /* 0x00000000fffff984 */ /* 0x000fe20000000800 */
[----:B------:R-:W-:Y:S01]  /*2690*/  @!PT LDS RZ, [RZ] ;  /* 0x00000000fffff984 */ /* 0x000fe20000000800 */
[----:B------:R1:W-:Y:S06]  /*26a0*/  MEMBAR.ALL.CTA ;  /* 0x0000000000007992 */ /* 0x0003ec0000008000 */
[----:B-1----:R-:W1:Y:S01]  /*26b0*/  FENCE.VIEW.ASYNC.S ;  /* 0x00000000000073c6 */ /* 0x002e620000000000 */
[----:B----4-:R-:W-:-:S13]  /*26c0*/  LOP3.LUT P0, RZ, R6, 0x1, RZ, 0xc0, !PT ;  /* 0x0000000106ff7812 */ /* 0x010fda000780c0ff */
[----:B-1----:R-:W-:Y:S01]  /*26d0*/  VOTEU.ANY UP1, P0 ;  /* 0x0000000000ff7886 */ /* 0x002fe20000020100 */
[----:B------:R-:W-:-:S13]  /*26e0*/  PLOP3.LUT P0, PT, PT, PT, UP1, 0x80, 0x8 ;  /* 0x000000000008781c */ /* 0x000fda0003f0f018 */
[----:B------:R-:W-:Y:S02]  /*26f0*/  @P0 LOP3.LUT R0, R5, 0xffff, RZ, 0xc0, !PT ;  /* 0x0000ffff05000812 */ /* 0x000fe400078ec0ff */
[----:B--2---:R-:W-:Y:S02]  /*2700*/  @P0 MOV R2, R4 ;  /* 0x0000000400020202 */ /* 0x004fe40000000f00 */
[----:B------:R-:W-:Y:S01]  /*2710*/  @P0 R2UR UR5, R0 ;  /* 0x00000000000502ca */ /* 0x000fe200000e0000 */
[----:B------:R-:W-:Y:S01]  /*2720*/  VIADD R0, R3, 0x80 ;  /* 0x0000008003007836 */ /* 0x000fe20000000000 */
[----:B------:R-:W-:Y:S02]  /*2730*/  @P0 SHF.R.U32.HI R4, RZ, 0x10, R5 ;  /* 0x00000010ff040819 */ /* 0x000fe40000011605 */
[----:B------:R-:W-:Y:S02]  /*2740*/  @P0 R2UR UR6, R2 ;  /* 0x00000000020602ca */ /* 0x000fe400000e0000 */
[----:B------:R-:W-:-:S02]  /*2750*/  PRMT R0, RZ, 0x654, R0 ;  /* 0x00000654ff007816 */ /* 0x000fc40000000000 */
[----:B------:R-:W-:Y:S02]  /*2760*/  @P0 R2UR UR4, R4 ;  /* 0x00000000040402ca */ /* 0x000fe400000e0000 */
[----:B------:R1:W-:Y:S03]  /*2770*/  SYNCS.ARRIVE.TRANS64.RED.A1T0 RZ, [R0+URZ], RZ ;  /* 0x000000ff00ff79a7 */ /* 0x0003e600081004ff */
[----:B------:R-:W-:-:S04]  /*2780*/  @UP1 UMOV UR45, UR5 ;  /* 0x00000005002d1c82 */ /* 0x000fc80008000000 */
[----:B------:R-:W-:-:S04]  /*2790*/  @UP1 UMOV UR53, UR6 ;  /* 0x0000000600351c82 */ /* 0x000fc80008000000 */
[----:B------:R-:W-:Y:S01]  /*27a0*/  @UP1 UMOV UR60, UR4 ;  /* 0x00000004003c1c82 */ /* 0x000fe20008000000 */
[----:B------:R-:W-:Y:S05]  /*27b0*/  BRA.U !UP0, `(.L_x_44) ;  /* 0x0000000108d47547 */ /* 0x000fea000b800000 */
[----:B------:R-:W2:Y:S01]  /*27c0*/  LDCU.128 UR12, c[0x0][0xb10] ;  /* 0x00016200ff0c77ac */ /* 0x000ea20008000c00 */
[----:B------:R-:W4:Y:S01]  /*27d0*/  LDCU UR22, c[0x0][0xb20] ;  /* 0x00016400ff1677ac */ /* 0x000f220008000800 */
[----:B------:R-:W3:Y:S01]  /*27e0*/  LDCU UR20, c[0x0][0xb0c] ;  /* 0x00016180ff1477ac */ /* 0x000ee20008000800 */
[----:B------:R-:W1:Y:S01]  /*27f0*/  LDCU.64 UR8, c[0x0][0xb28] ;  /* 0x00016500ff0877ac */ /* 0x000e620008000a00 */
[----:B------:R-:W-:Y:S02]  /*2800*/  UISETP.NE.AND UP3, UPT, UR39, 0x1, UPT ;  /* 0x000000012700788c */ /* 0x000fe4000bf65270 */
[----:B--2---:R-:W-:Y:S02]  /*2810*/  UIMAD.WIDE.U32 UR6, UR55, UR15, URZ ;  /* 0x0000000f370672a5 */ /* 0x004fe4000f8e00ff */
[----:B------:R-:W-:Y:S02]  /*2820*/  UIMAD.WIDE.U32 UR4, UR61, UR12, URZ ;  /* 0x0000000c3d0472a5 */ /* 0x000fe4000f8e00ff */
[----:B------:R-:W-:-:S02]  /*2830*/  UISETP.NE.AND UP0, UPT, UR14, 0x1, UPT ;  /* 0x000000010e00788c */ /* 0x000fc4000bf05270 */
[----:B------:R-:W-:Y:S01]  /*2840*/  UIMAD.WIDE.U32 UR18, UR45, UR15, URZ ;  /* 0x0000000f2d1272a5 */ /* 0x000fe2000f8e00ff */
[----:B------:R-:W-:Y:S02]  /*2850*/  UMOV UR6, UR7 ;  /* 0x0000000700067c82 */ /* 0x000fe40008000000 */
[----:B------:R-:W-:Y:S01]  /*2860*/  UMOV UR4, UR5 ;  /* 0x0000000500047c82 */ /* 0x000fe20008000000 */
[----:B----4-:R-:W-:Y:S02]  /*2870*/  USHF.R.U32.HI UR6, URZ, UR22, UR6 ;  /* 0x00000016ff067299 */ /* 0x010fe40008011606 */
[----:B---3--:R-:W-:Y:S02]  /*2880*/  UISETP.NE.AND UP2, UPT, UR20, 0x1, UPT ;  /* 0x000000011400788c */ /* 0x008fe4000bf45270 */
[----:B------:R-:W-:Y:S02]  /*2890*/  USHF.R.U32.HI UR4, URZ, UR13, UR4 ;  /* 0x0000000dff047299 */ /* 0x000fe40008011604 */
[----:B------:R-:W-:-:S02]  /*28a0*/  USEL UR5, UR55, UR6, !UP0 ;  /* 0x0000000637057287 */ /* 0x000fc4000c000000 */
[----:B------:R-:W-:Y:S02]  /*28b0*/  USEL UR6, UR61, UR4, !UP2 ;  /* 0x000000043d067287 */ /* 0x000fe4000d000000 */
[----:B-1----:R-:W-:Y:S01]  /*28c0*/  UIMAD.WIDE.U32 UR10, UR5, UR8, URZ ;  /* 0x00000008050a72a5 */ /* 0x002fe2000f8e00ff */
[----:B------:R-:W-:Y:S01]  /*28d0*/  UMOV UR4, UR19 ;  /* 0x0000001300047c82 */ /* 0x000fe20008000000 */
[----:B------:R-:W-:Y:S02]  /*28e0*/  UIMAD.WIDE.U32 UR16, UR53, UR12, URZ ;  /* 0x0000000c351072a5 */ /* 0x000fe4000f8e00ff */
[----:B------:R-:W-:-:S03]  /*28f0*/  UIMAD.WIDE.U32 UR18, UR6, UR8, URZ ;  /* 0x00000008061272a5 */ /* 0x000fc6000f8e00ff */
[----:B------:R-:W-:Y:S01]  /*2900*/  UMOV UR10, UR11 ;  /* 0x0000000b000a7c82 */ /* 0x000fe20008000000 */
[----:B------:R-:W-:Y:S02]  /*2910*/  USHF.R.U32.HI UR4, URZ, UR22, UR4 ;  /* 0x00000016ff047299 */ /* 0x000fe40008011604 */
[----:B------:R-:W-:Y:S01]  /*2920*/  @UP3 USHF.R.U32.HI UR5, URZ, UR9, UR10 ;  /* 0x00000009ff053299 */ /* 0x000fe2000801160a */
[----:B------:R-:W-:Y:S01]  /*2930*/  UMOV UR16, UR17 ;  /* 0x0000001100107c82 */ /* 0x000fe20008000000 */
[----:B------:R-:W-:Y:S01]  /*2940*/  UMOV UR18, UR19 ;  /* 0x0000001300127c82 */ /* 0x000fe20008000000 */
[----:B------:R-:W-:Y:S02]  /*2950*/  USHF.R.U32.HI UR13, URZ, UR13, UR16 ;  /* 0x0000000dff0d7299 */ /* 0x000fe40008011610 */
[----:B------:R-:W-:Y:S02]  /*2960*/  USEL UR4, UR45, UR4, !UP0 ;  /* 0x000000042d047287 */ /* 0x000fe4000c000000 */
[----:B------:R-:W-:-:S02]  /*2970*/  @UP3 USHF.R.U32.HI UR6, URZ, UR9, UR18 ;  /* 0x00000009ff063299 */ /* 0x000fc40008011612 */
[----:B------:R-:W-:Y:S02]  /*2980*/  UIMAD UR7, UR39, UR5, URZ ;  /* 0x00000005270772a4 */ /* 0x000fe4000f8e02ff */
[----:B------:R-:W-:Y:S02]  /*2990*/  USEL UR5, UR53, UR13, !UP2 ;  /* 0x0000000d35057287 */ /* 0x000fe4000d000000 */
[----:B------:R-:W-:Y:S02]  /*29a0*/  UIMAD UR10, UR39, UR6, URZ ;  /* 0x00000006270a72a4 */ /* 0x000fe4000f8e02ff */
[----:B------:R-:W-:Y:S02]  /*29b0*/  UISETP.GE.AND UP0, UPT, UR4, UR7, UPT ;  /* 0x000000070400728c */ /* 0x000fe4000bf06270 */
[----:B------:R-:W-:Y:S02]  /*29c0*/  UIMAD.WIDE.U32 UR12, UR4, UR8, URZ ;  /* 0x00000008040c72a5 */ /* 0x000fe4000f8e00ff */
[----:B------:R-:W-:-:S02]  /*29d0*/  UISETP.GE.OR UP0, UPT, UR5, UR10, UP0 ;  /* 0x0000000a0500728c */ /* 0x000fc40008706670 */
        /* <DEDUP_REMOVED lines=19> */
.L_x_44:
[----:B------:R-:W2:Y:S02]  /*2b10*/  LDCU UR4, c[0x0][0xb30] ;  /* 0x00016600ff0477ac */ /* 0x000ea40008000800 */
[----:B--2---:R-:W-:-:S09]  /*2b20*/  UISETP.NE.AND UP0, UPT, UR4, 0x1, UPT ;  /* 0x000000010400788c */ /* 0x004fd2000bf05270 */
[----:B------:R-:W-:Y:S05]  /*2b30*/  BRA.U UP0, `(.L_x_45) ;  /* 0x0000000100447547 */ /* 0x000fea000b800000 */
[----:B------:R-:W2:Y:S01]  /*2b40*/  LDCU.128 UR8, c[0x0][0xb10] ;  /* 0x00016200ff0877ac */ /* 0x000ea20008000c00 */
[----:B------:R-:W4:Y:S01]  /*2b50*/  LDCU UR12, c[0x0][0xb0c] ;  /* 0x00016180ff0c77ac */ /* 0x000f220008000800 */
[----:B------:R-:W1:Y:S01]  /*2b60*/  LDCU UR13, c[0x0][0xb20] ;  /* 0x00016400ff0d77ac */ /* 0x000e620008000800 */
[----:B--2---:R-:W-:Y:S02]  /*2b70*/  UIMAD.WIDE.U32 UR6, UR53, UR8, URZ ;  /* 0x00000008350672a5 */ /* 0x004fe4000f8e00ff */
[----:B------:R-:W-:Y:S02]  /*2b80*/  UIMAD.WIDE.U32 UR4, UR45, UR11, URZ ;  /* 0x0000000b2d0472a5 */ /* 0x000fe4000f8e00ff */
[----:B----4-:R-:W-:Y:S02]  /*2b90*/  UISETP.NE.AND UP2, UPT, UR12, 0x1, UPT ;  /* 0x000000010c00788c */ /* 0x010fe4000bf45270 */
[----:B------:R-:W-:Y:S01]  /*2ba0*/  UISETP.NE.AND UP0, UPT, UR10, 0x1, UPT ;  /* 0x000000010a00788c */ /* 0x000fe2000bf05270 */
[----:B------:R-:W-:-:S02]  /*2bb0*/  UMOV UR6, UR7 ;  /* 0x0000000700067c82 */ /* 0x000fc40008000000 */
[----:B------:R-:W-:Y:S01]  /*2bc0*/  UMOV UR4, UR5 ;  /* 0x0000000500047c82 */ /* 0x000fe20008000000 */
[----:B------:R-:W-:Y:S02]  /*2bd0*/  USHF.R.U32.HI UR6, URZ, UR9, UR6 ;  /* 0x00000009ff067299 */ /* 0x000fe40008011606 */
[----:B-1----:R-:W-:Y:S02]  /*2be0*/  USHF.R.U32.HI UR4, URZ, UR13, UR4 ;  /* 0x0000000dff047299 */ /* 0x002fe40008011604 */
[----:B------:R-:W-:Y:S02]  /*2bf0*/  USEL UR5, UR53, UR6, !UP2 ;  /* 0x0000000635057287 */ /* 0x000fe4000d000000 */
[----:B------:R-:W-:-:S04]  /*2c00*/  USEL UR4, UR45, UR4, !UP0 ;  /* 0x000000042d047287 */ /* 0x000fc8000c000000 */
[----:B------:R-:W-:Y:S02]  /*2c10*/  UIADD3 UR6, UPT, UPT, UR5, -UR4, URZ ;  /* 0x8000000405067290 */ /* 0x000fe4000fffe0ff */
[----:B------:R-:W-:Y:S02]  /*2c20*/  UIADD3 UR4, UPT, UPT, -UR5, UR4, URZ ;  /* 0x0000000405047290 */ /* 0x000fe4000fffe1ff */
[----:B------:R-:W-:Y:S02]  /*2c30*/  UIMAD UR45, UR6, UR10, UR45 ;  /* 0x0000000a062d72a4 */ /* 0x000fe4000f8e022d */
[----:B------:R-:W-:-:S12]  /*2c40*/  UIMAD UR53, UR4, UR12, UR53 ;  /* 0x0000000c043572a4 */ /* 0x000fd8000f8e0235 */
.L_x_45:
[----:B------:R-:W-:Y:S01]  /*2c50*/  VIADD R11, R11, 0x1 ;  /* 0x000000010b0b7836 */ /* 0x000fe20000000000 */
[----:B------:R-:W-:Y:S02]  /*2c60*/  R2UR UR5, R54 ;  /* 0x00000000360572ca */ /* 0x000fe400000e0000 */
[----:B------:R-:W-:Y:S02]  /*2c70*/  R2UR UR4, R53 ;  /* 0x00000000350472ca */ /* 0x000fe400000e0000 */
[C---:B------:R-:W-:Y:S02]  /*2c80*/  ISETP.NE.AND P0, PT, R11.reuse, 0x2, PT ;  /* 0x000000020b00780c */ /* 0x040fe40003f05270 */
[----:B------:R-:W-:Y:S02]  /*2c90*/  PLOP3.LUT P2, PT, PT, PT, PT, 0x80, 0x8 ;  /* 0x000000000008781c */ /* 0x000fe40003f4f070 */
[----:B-1----:R-:W-:Y:S02]  /*2ca0*/  SEL R0, RZ, 0x1, P0 ;  /* 0x00000001ff007807 */ /* 0x002fe40000000000 */
[----:B------:R-:W-:-:S02]  /*2cb0*/  SEL R11, R11, RZ, P0 ;  /* 0x000000ff0b0b7207 */ /* 0x000fc40000000000 */
[----:B------:R-:W-:Y:S01]  /*2cc0*/  LOP3.LUT R10, R10, R0, RZ, 0x3c, !PT ;  /* 0x000000000a0a7212 */ /* 0x000fe200078e3cff */
[----:B------:R-:W-:Y:S02]  /*2cd0*/  UIADD3 UR16, UPT, UPT, UR53, UR5, URZ ;  /* 0x0000000535107290 */ /* 0x000fe4000fffe0ff */
[----:B------:R-:W-:Y:S01]  /*2ce0*/  UIADD3 UR20, UPT, UPT, UR45, UR4, URZ ;  /* 0x000000042d147290 */ /* 0x000fe2000fffe0ff */
[----:B------:R-:W-:Y:S11]  /*2cf0*/  BRA.U UP1, `(.L_x_46) ;  /* 0xffffffed010c7547 */ /* 0x000ff6000b83ffff */
[----:B------:R-:W-:Y:S01]  /*2d00*/  UIADD3 UR21, UPT, UPT, UR21, 0x10, URZ ;  /* 0x0000001015157890 */ /* 0x000fe2000fffe0ff */
[----:B------:R-:W-:-:S03]  /*2d10*/  SHF.L.U32 R2, R12, 0x1f, RZ ;  /* 0x0000001f0c027819 */ /* 0x000fc600000006ff */
[----:B------:R-:W-:-:S09]  /*2d20*/  ULEA UR4, UR23, UR21, 0x3 ;  /* 0x0000001517047291 */ /* 0x000fd2000f8e18ff */
[----:B------:R-:W1:Y:S02]  /*2d30*/  SYNCS.PHASECHK.TRANS64.TRYWAIT P0, [UR4], R2 ;  /* 0x00000002ff0075a7 */ /* 0x000e640008001104 */
[----:B-1----:R-:W-:Y:S05]  /*2d40*/  @!P0 BRA `(.L_x_47) ;  /* 0x0000005c00708947 */ /* 0x002fea0003800000 */
.L_x_145:
[----:B------:R-:W-:-:S04]  /*2d50*/  UIADD3 UR4, UPT, UPT, UR23, 0x1, URZ ;  /* 0x0000000117047890 */ /* 0x000fc8000fffe0ff */
[----:B------:R-:W-:-:S04]  /*2d60*/  UISETP.NE.AND UP0, UPT, UR4, 0x2, UPT ;  /* 0x000000020400788c */ /* 0x000fc8000bf05270 */
[----:B------:R-:W-:Y:S02]  /*2d70*/  USEL UR5, URZ, 0x1, UP0 ;  /* 0x00000001ff057887 */ /* 0x000fe40008000000 */
[----:B------:R-:W-:-:S04]  /*2d80*/  USEL UR4, UR4, URZ, UP0 ;  /* 0x000000ff04047287 */ /* 0x000fc80008000000 */
[----:B------:R-:W-:Y:S01]  /*2d90*/  ULEA UR4, UR4, UR21, 0x3 ;  /* 0x0000001504047291 */ /* 0x000fe2000f8e18ff */
[----:B-1----:R-:W-:-:S04]  /*2da0*/  LOP3.LUT R2, R12, UR5, RZ, 0x3c, !PT ;  /* 0x000000050c027c12 */ /* 0x002fc8000f8e3cff */
[----:B------:R-:W-:Y:S01]  /*2db0*/  SHF.L.U32 R2, R2, 0x1f, RZ ;  /* 0x0000001f02027819 */ /* 0x000fe200000006ff */
[----:B------:R-:W-:-:S07]  /*2dc0*/  IMAD.U32 R0, RZ, RZ, UR4 ;  /* 0x00000004ff007e24 */ /* 0x000fce000f8e00ff */
.L_x_48:
[----:B-1----:R1:W2:Y:S02]  /*2dd0*/  SYNCS.PHASECHK.TRANS64.TRYWAIT P0, [R0+URZ], R2 ;  /* 0x00000002000075a7 */ /* 0x0022a400080011ff */
[----:B--2---:R-:W-:Y:S05]  /*2de0*/  @!P0 NANOSLEEP.SYNCS 0x989680 ;  /* 0x009896800000895d */ /* 0x004fea0003900000 */
[----:B------:R-:W2:Y:S02]  /*2df0*/  @!P0 SYNCS.PHASECHK.TRANS64 P0, [R0+URZ], R2 ;  /* 0x00000002000085a7 */ /* 0x000ea400080010ff */
[----:B--2---:R-:W-:Y:S05]  /*2e00*/  @P0 EXIT ;  /* 0x000000000000094d */ /* 0x004fea0003800000 */
[----:B------:R-:W-:Y:S05]  /*2e10*/  BRA `(.L_x_48) ;  /* 0xfffffffc00ec7947 */ /* 0x000fea000383ffff */
.L_x_22:
[----:B------:R-:W-:-:S04]  /*2e20*/  UISETP.NE.AND UP0, UPT, UR54, URZ, UPT ;  /* 0x000000ff3600728c */ /* 0x000fc8000bf05270 */
[----:B------:R-:W-:-:S09]  /*2e30*/  UISETP.NE.OR UP0, UPT, UR17, 0x1, UP0 ;  /* 0x000000011100788c */ /* 0x000fd20008705670 */
[----:B------:R-:W-:Y:S05]  /*2e40*/  BRA.U UP0, `(.L_x_49) ;  /* 0x0000000500487547 */ /* 0x000fea000b800000 */
[----:B------:R-:W-:Y:S01]  /*2e50*/  ISETP.GE.U32.AND P2, PT, R0, 0x8, PT ;  /* 0x000000080000780c */ /* 0x000fe20003f46070 */
[----:B------:R-:W-:Y:S01]  /*2e60*/  IMAD.MOV.U32 R12, RZ, RZ, 0x1 ;  /* 0x00000001ff0c7424 */ /* 0x000fe200078e00ff */
[----:B------:R-:W-:Y:S02]  /*2e70*/  CS2R R10, SRZ ;  /* 0x00000000000a7805 */ /* 0x000fe4000001ff00 */
[----:B------:R-:W-:Y:S01]  /*2e80*/  CS2R R8, SRZ ;  /* 0x0000000000087805 */ /* 0x000fe2000001ff00 */
[----:B------:R-:W-:Y:S01]  /*2e90*/  UMOV UR6, 0x400 ;  /* 0x0000040000067882 */ /* 0x000fe20000000000 */
[----:B------:R-:W-:Y:S01]  /*2ea0*/  UMOV UR5, URZ ;  /* 0x000000ff00057c82 */ /* 0x000fe20008000000 */
[----:B------:R-:W-:-:S12]  /*2eb0*/  ULEA UR6, UR54, UR6, 0x18 ;  /* 0x0000000636067291 */ /* 0x000fd8000f8ec0ff */
.L_x_53:
[----:B------:R-:W-:Y:S02]  /*2ec0*/  LEA R2, R8, UR6, 0x3 ;  /* 0x0000000608027c11 */ /* 0x000fe4000f8e18ff */
[----:B------:R-:W-:-:S03]  /*2ed0*/  SHF.L.U32 R4, R9, 0x1f, RZ ;  /* 0x0000001f09047819 */ /* 0x000fc600000006ff */
[----:B------:R-:W-:Y:S01]  /*2ee0*/  VIADD R5, R2, 0xe0 ;  /* 0x000000e002057836 */ /* 0x000fe20000000000 */
[----:B------:R-:W1:Y:S02]  /*2ef0*/  SYNCS.PHASECHK.TRANS64.TRYWAIT P0, [R2+URZ+0xd0], R4 ;  /* 0x0000d004020075a7 */ /* 0x000e6400080011ff */
[----:B-1----:R-:W-:Y:S05]  /*2f00*/  @!P0 BRA `(.L_x_50) ;  /* 0x0000005c00188947 */ /* 0x002fea0003800000 */
.L_x_146:
[----:B------:R-:W-:Y:S01]  /*2f10*/  ULEA UR4, UR5, UR6, 0x3 ;  /* 0x0000000605047291 */ /* 0x000fe2000f8e18ff */
[----:B-1----:R-:W-:Y:S01]  /*2f20*/  PRMT R2, RZ, 0x654, R5 ;  /* 0x00000654ff027816 */ /* 0x002fe20000000005 */
[----:B------:R-:W-:Y:S01]  /*2f30*/  @!P2 IMAD.MOV.U32 R4, RZ, RZ, 0x10 ;  /* 0x00000010ff04a424 */ /* 0x000fe200078e00ff */
[----:B------:R-:W-:Y:S01]  /*2f40*/  SHF.L.U32 R5, R12, 0x1f, RZ ;  /* 0x0000001f0c057819 */ /* 0x000fe200000006ff */
[----:B------:R-:W-:Y:S01]  /*2f50*/  UIADD3 UR7, UPT, UPT, UR4, 0x70, URZ ;  /* 0x0000007004077890 */ /* 0x000fe2000fffe0ff */
[----:B------:R1:W-:Y:S05]  /*2f60*/  SYNCS.ARRIVE.TRANS64.RED.A1T0 RZ, [R2+URZ], RZ ;  /* 0x000000ff02ff79a7 */ /* 0x0003ea00081004ff */
[----:B------:R-:W-:Y:S01]  /*2f70*/  IMAD.U32 R6, RZ, RZ, UR7 ;  /* 0x00000007ff067e24 */ /* 0x000fe2000f8e00ff */
[----:B------:R-:W2:Y:S04]  /*2f80*/  SYNCS.PHASECHK.TRANS64.TRYWAIT P0, [UR4+0x80], R5 ;  /* 0x00008005ff0075a7 */ /* 0x000ea80008001104 */
[----:B------:R-:W-:Y:S01]  /*2f90*/  PRMT R6, R0, 0x654, R6 ;  /* 0x0000065400067816 */ /* 0x000fe20000000006 */
[----:B-12---:R-:W-:Y:S06]  /*2fa0*/  @!P0 BRA `(.L_x_51) ;  /* 0x0000005c00048947 */ /* 0x006fec0003800000 */
.L_x_148:
[----:B------:R-:W-:Y:S01]  /*2fb0*/  ULEA UR8, UR5, UR6, 0x4 ;  /* 0x0000000605087291 */ /* 0x000fe2000f8e20ff */
[----:B------:R-:W-:Y:S01]  /*2fc0*/  SEL R3, R6, R3, !P2 ;  /* 0x0000000306037207 */ /* 0x000fe20005000000 */
[----:B------:R-:W-:Y:S01]  /*2fd0*/  UIADD3 UR9, UPT, UPT, UR4, 0x70, URZ ;  /* 0x0000007004097890 */ /* 0x000fe2000fffe0ff */
[----:B-1----:R-:W-:Y:S01]  /*2fe0*/  LEA R2, R11, UR6, 0x3 ;  /* 0x000000060b027c11 */ /* 0x002fe2000f8e18ff */
[----:B------:R-:W-:Y:S01]  /*2ff0*/  UIADD3 UR8, UPT, UPT, UR8, 0x100, URZ ;  /* 0x0000010008087890 */ /* 0x000fe2000fffe0ff */
[----:B------:R1:W-:Y:S01]  /*3000*/  @!P2 SYNCS.ARRIVE.TRANS64.RED RZ, [R3+URZ], R4 ;  /* 0x0000000403ffa9a7 */ /* 0x0003e200080004ff */
[----:B------:R-:W-:Y:S01]  /*3010*/  UIADD3 UR4, UPT, UPT, UR5, 0x1, URZ ;  /* 0x0000000105047890 */ /* 0x000fe2000fffe0ff */
[----:B------:R-:W-:-:S03]  /*3020*/  VIADD R8, R8, 0x1 ;  /* 0x0000000108087836 */ /* 0x000fc60000000000 */
[----:B------:R-:W-:Y:S02]  /*3030*/  UISETP.NE.AND UP0, UPT, UR4, 0x2, UPT ;  /* 0x000000020400788c */ /* 0x000fe4000bf05270 */
[----:B------:R-:W-:Y:S01]  /*3040*/  ISETP.NE.AND P0, PT, R8, 0x2, PT ;  /* 0x000000020800780c */ /* 0x000fe20003f05270 */
[----:B------:R-:W-:Y:S06]  /*3050*/  UGETNEXTWORKID.BROADCAST [UR8], [UR9] ;  /* 0x00000000080073ca */ /* 0x000fec0008000100 */
[----:B------:R-:W-:Y:S02]  /*3060*/  USEL UR7, URZ, 0x1, UP0 ;  /* 0x00000001ff077887 */ /* 0x000fe40008000000 */
[----:B------:R-:W-:-:S04]  /*3070*/  USEL UR5, UR4, URZ, UP0 ;  /* 0x000000ff04057287 */ /* 0x000fc80008000000 */
[----:B------:R-:W-:Y:S02]  /*3080*/  LOP3.LUT R12, R12, UR7, RZ, 0x3c, !PT ;  /* 0x000000070c0c7c12 */ /* 0x000fe4000f8e3cff */
[----:B-1----:R-:W-:-:S04]  /*3090*/  SHF.L.U32 R4, R10, 0x1f, RZ ;  /* 0x0000001f0a047819 */ /* 0x002fc800000006ff */
[----:B------:R-:W1:Y:S02]  /*30a0*/  SYNCS.PHASECHK.TRANS64.TRYWAIT P1, [R2+URZ+0x70], R4 ;  /* 0x00007004020075a7 */ /* 0x000e6400080211ff */
[----:B-1----:R-:W-:Y:S05]  /*30b0*/  @!P1 BRA `(.L_x_52) ;  /* 0x0000005800d89947 */ /* 0x002fea0003800000 */
.L_x_149:
[C---:B-1----:R-:W-:Y:S01]  /*30c0*/  LEA R4, R11.reuse, UR6, 0x4 ;  /* 0x000000060b047c11 */ /* 0x042fe2000f8e20ff */
[----:B------:R-:W-:Y:S01]  /*30d0*/  VIADD R2, R2, 0x80 ;  /* 0x0000008002027836 */ /* 0x000fe20000000000 */
[----:B------:R-:W-:Y:S01]  /*30e0*/  SEL R8, R8, RZ, P0 ;  /* 0x000000ff08087207 */ /* 0x000fe20000000000 */
[----:B------:R-:W-:-:S03]  /*30f0*/  VIADD R11, R11, 0x1 ;  /* 0x000000010b0b7836 */ /* 0x000fc60000000000 */
[----:B------:R-:W1:Y:S01]  /*3100*/  LDS.128 R4, [R4+0x100] ;  /* 0x0001000004047984 */ /* 0x000e620000000c00 */
[----:B------:R-:W-:Y:S02]  /*3110*/  PRMT R2, RZ, 0x654, R2 ;  /* 0x00000654ff027816 */ /* 0x000fe40000000002 */
[C---:B------:R-:W-:Y:S01]  /*3120*/  ISETP.NE.AND P1, PT, R11.reuse, 0x2, PT ;  /* 0x000000020b00780c */ /* 0x040fe20003f25270 */
[----:B------:R-:W-:Y:S01]  /*3130*/  @!PT LDS RZ, [RZ] ;  /* 0x00000000fffff984 */ /* 0x000fe20000000800 */
[----:B------:R-:W-:Y:S01]  /*3140*/  @!PT LDS RZ, [RZ] ;  /* 0x00000000fffff984 */ /* 0x000fe20000000800 */
[----:B------:R-:W-:Y:S01]  /*3150*/  @!PT LDS RZ, [RZ] ;  /* 0x00000000fffff984 */ /* 0x000fe20000000800 */
[----:B------:R-:W-:Y:S01]  /*3160*/  @!PT LDS RZ, [RZ] ;  /* 0x00000000fffff984 */ /* 0x000fe20000000800 */
[----:B------:R2:W-:Y:S06]  /*3170*/  MEMBAR.ALL.CTA ;  /* 0x0000000000007992 */ /* 0x0005ec0000008000 */
[----:B--2---:R-:W2:Y:S01]  /*3180*/  FENCE.VIEW.ASYNC.S ;  /* 0x00000000000073c6 */ /* 0x004ea20000000000 */
[----:B------:R-:W-:Y:S01]  /*3190*/  SEL R11, R11, RZ, P1 ;  /* 0x000000ff0b0b7207 */ /* 0x000fe20000800000 */
[----:B--2---:R2:W-:Y:S01]  /*31a0*/  SYNCS.ARRIVE.TRANS64.RED.A1T0 RZ, [R2+URZ], RZ ;  /* 0x000000ff02ff79a7 */ /* 0x0045e200081004ff */
[----:B-1----:R-:W-:-:S02]  /*31b0*/  LOP3.LUT P3, RZ, R6, 0x1, RZ, 0xc0, !PT ;  /* 0x0000000106ff7812 */ /* 0x002fc4000786c0ff */
[----:B------:R-:W-:-:S04]  /*31c0*/  SEL R4, RZ, 0x1, P1 ;  /* 0x00000001ff047807 */ /* 0x000fc80000800000 */
[----:B------:R-:W-:Y:S02]  /*31d0*/  LOP3.LUT R10, R10, R4, RZ, 0x3c, !PT ;  /* 0x000000040a0a7212 */ /* 0x000fe400078e3cff */
[----:B--2---:R-:W-:-:S04]  /*31e0*/  SEL R2, RZ, 0x1, P0 ;  /* 0x00000001ff027807 */ /* 0x004fc80000000000 */
[----:B------:R-:W-:Y:S01]  /*31f0*/  LOP3.LUT R9, R9, R2, RZ, 0x3c, !PT ;  /* 0x0000000209097212 */ /* 0x000fe200078e3cff */
[----:B------:R-:W-:Y:S06]  /*3200*/  @P3 BRA `(.L_x_53) ;  /* 0xfffffffc002c3947 */ /* 0x000fec000383ffff */
[----:B------:R-:W-:Y:S01]  /*3210*/  ULEA UR4, UR5, UR6, 0x3 ;  /* 0x0000000605047291 */ /* 0x000fe2000f8e18ff */
[----:B------:R-:W-:-:S08]  /*3220*/  SHF.L.U32 R2, R12, 0x1f, RZ ;  /* 0x0000001f0c027819 */ /* 0x000fd000000006ff */
[----:B------:R-:W1:Y:S02]  /*3230*/  SYNCS.PHASECHK.TRANS64 P0, [UR4+0x80], R2 ;  /* 0x00008002ff0075a7 */ /* 0x000e640008001004 */
[----:B-1----:R-:W-:Y:S05]  /*3240*/  @P0 BRA `(.L_x_54) ;  /* 0x0000000000080947 */ /* 0x002fea0003800000 */
[----:B------:R-:W1:Y:S02]  /*3250*/  SYNCS.PHASECHK.TRANS64.TRYWAIT P0, [UR4+0x80], R2 ;  /* 0x00008002ff0075a7 */ /* 0x000e640008001104 */
[----:B-1----:R-:W-:Y:S05]  /*3260*/  @!P0 BRA `(.L_x_55) ;  /* 0x0000005800808947 */ /* 0x002fea0003800000 */
.L_x_54:
[----:B------:R-:W-:-:S04]  /*3270*/  UIADD3 UR7, UPT, UPT, UR5, 0x1, URZ ;  /* 0x0000000105077890 */ /* 0x000fc8000fffe0ff */
[----:B------:R-:W-:-:S04]  /*3280*/  UISETP.NE.AND UP0, UPT, UR7, 0x2, UPT ;  /* 0x000000020700788c */ /* 0x000fc8000bf05270 */
[----:B------:R-:W-:Y:S02]  /*3290*/  USEL UR8, URZ, 0x1, UP0 ;  /* 0x00000001ff087887 */ /* 0x000fe40008000000 */
[----:B------:R-:W-:-:S04]  /*32a0*/  USEL UR7, UR7, URZ, UP0 ;  /* 0x000000ff07077287 */ /* 0x000fc80008000000 */
[----:B------:R-:W-:Y:S01]  /*32b0*/  ULEA UR7, UR7, UR6, 0x3 ;  /* 0x0000000607077291 */ /* 0x000fe2000f8e18ff */
[----:B-1----:R-:W-:-:S04]  /*32c0*/  LOP3.LUT R2, R12, UR8, RZ, 0x3c, !PT ;  /* 0x000000080c027c12 */ /* 0x002fc8000f8e3cff */
[----:B------:R-:W-:-:S04]  /*32d0*/  SHF.L.U32 R0, R2, 0x1f, RZ ;  /* 0x0000001f02007819 */ /* 0x000fc800000006ff */
[----:B------:R-:W1:Y:S02]  /*32e0*/  SYNCS.PHASECHK.TRANS64 P0, [UR7+0x80], R0 ;  /* 0x00008000ff0075a7 */ /* 0x000e640008001007 */
[----:B-1----:R-:W-:Y:S05]  /*32f0*/  @P0 EXIT ;  /* 0x000000000000094d */ /* 0x002fea0003800000 */
[----:B------:R-:W-:Y:S02]  /*3300*/  SHF.L.U32 R2, R2, 0x1f, RZ ;  /* 0x0000001f02027819 */ /* 0x000fe400000006ff */
[----:B------:R-:W-:-:S07]  /*3310*/  MOV R0, UR7 ;  /* 0x0000000700007c02 */ /* 0x000fce0008000f00 */
.L_x_56:
[----:B-1----:R1:W2:Y:S02]  /*3320*/  SYNCS.PHASECHK.TRANS64.TRYWAIT P0, [R0+URZ+0x80], R2 ;  /* 0x00008002000075a7 */ /* 0x0022a400080011ff */
[----:B--2---:R-:W-:Y:S05]  /*3330*/  @!P0 NANOSLEEP.SYNCS 0x989680 ;  /* 0x009896800000895d */ /* 0x004fea0003900000 */
[----:B------:R-:W2:Y:S02]  /*3340*/  @!P0 SYNCS.PHASECHK.TRANS64 P0, [R0+URZ+0x80], R2 ;  /* 0x00008002000085a7 */ /* 0x000ea400080010ff */
[----:B--2---:R-:W-:Y:S05]  /*3350*/  @P0 EXIT ;  /* 0x000000000000094d */ /* 0x004fea0003800000 */
[----:B------:R-:W-:Y:S05]  /*3360*/  BRA `(.L_x_56) ;  /* 0xfffffffc00ec7947 */ /* 0x000fea000383ffff */
.L_x_49:
[----:B------:R-:W-:Y:S05]  /*3370*/  BRA.U UP4, `(.L_x_57) ;  /* 0x0000001104ec7547 */ /* 0x000fea000b800000 */
[----:B------:R-:W-:Y:S01]  /*3380*/  UMOV UR4, 0x40 ;  /* 0x0000004000047882 */ /* 0x000fe20000000000 */
[----:B------:R-:W-:Y:S01]  /*3390*/  NOP ;  /* 0x0000000000007918 */ /* 0x000fe20000000000 */
[----:B------:R-:W-:Y:S01]  /*33a0*/  ULEA UR5, UR54, UR4, 0x18 ;  /* 0x0000000436057291 */ /* 0x000fe2000f8ec0ff */
[----:B------:R-:W-:Y:S02]  /*33b0*/  UMOV UR6, 0x400 ;  /* 0x0000040000067882 */ /* 0x000fe40000000000 */
[----:B------:R-:W-:-:S06]  /*33c0*/  ULEA UR6, UR54, UR6, 0x18 ;  /* 0x0000000636067291 */ /* 0x000fcc000f8ec0ff */
[----:B------:R-:W1:Y:S02]  /*33d0*/  LDS.U8 R0, [UR5+0x1c] ;  /* 0x00001c05ff007984 */ /* 0x000e640008000000 */
[----:B-1----:R-:W-:-:S13]  /*33e0*/  ISETP.NE.AND P0, PT, R0, RZ, PT ;  /* 0x000000ff0000720c */ /* 0x002fda0003f05270 */
[----:B------:R-:W-:Y:S05]  /*33f0*/  @P0 BRA `(.L_x_58) ;  /* 0x0000000000580947 */ /* 0x000fea0003800000 */
[----:B------:R-:W-:-:S13]  /*3400*/  ELECT P0, URZ, PT ;  /* 0x0000000000ff782f */ /* 0x000fda0003800000 */
[----:B------:R-:W-:Y:S05]  /*3410*/  @!P0 BRA `(.L_x_59) ;  /* 0x0000000000608947 */ /* 0x000fea0003800000 */
[----:B------:R-:W-:Y:S01]  /*3420*/  UMOV UR4, 0x10 ;  /* 0x0000001000047882 */ /* 0x000fe20000000000 */
[----:B------:R-:W-:Y:S01]  /*3430*/  HFMA2 R0, -RZ, RZ, 0, 5.9604644775390625e-08 ;  /* 0x00000001ff007431 */ /* 0x000fe200000001ff */
[----:B------:R-:W-:-:S03]  /*3440*/  MOV R3, 0xffff ;  /* 0x0000ffff00037802 */ /* 0x000fc60000000f00 */
[----:B------:R-:W-:Y:S04]  /*3450*/  DEPBAR.LE SB1, 0x36 ;  /* 0x00009d800000791a */ /* 0x000fe80000000000 */
[----:B------:R-:W1:Y:S02]  /*3460*/  UTCATOMSWS.FIND_AND_SET.ALIGN UP0, UR4, UR4 ;  /* 0x00000004000475e3 */ /* 0x000e640008000800 */
[----:B-1----:R-:W-:Y:S01]  /*3470*/  MOV R4, UR4 ;  /* 0x0000000400047c02 */ /* 0x002fe20008000f00 */
[----:B------:R-:W-:Y:S06]  /*3480*/  BRA.U UP0, `(.L_x_60) ;  /* 0x0000000100187547 */ /* 0x000fec000b800000 */
.L_x_61:
[----:B------:R-:W-:Y:S05]  /*3490*/  NANOSLEEP 0x64 ;  /* 0x000000640000795d */ /* 0x000fea0003800000 */
[----:B------:R-:W-:-:S05]  /*34a0*/  UMOV UR4, 0x10 ;  /* 0x0000001000047882 */ /* 0x000fca0000000000 */
[----:B------:R-:W-:Y:S04]  /*34b0*/  DEPBAR.LE SB1, 0x36 ;  /* 0x00009d800000791a */ /* 0x000fe80000000000 */
[----:B------:R-:W1:Y:S02]  /*34c0*/  UTCATOMSWS.FIND_AND_SET.ALIGN UP0, UR4, UR4 ;  /* 0x00000004000475e3 */ /* 0x000e640008000800 */
[----:B-1----:R-:W-:Y:S01]  /*34d0*/  MOV R4, UR4 ;  /* 0x0000000400047c02 */ /* 0x002fe20008000f00 */
[----:B------:R-:W-:Y:S05]  /*34e0*/  BRA.U !UP0, `(.L_x_61) ;  /* 0xfffffffd08e87547 */ /* 0x000fea000b83ffff */
.L_x_60:
[-C--:B------:R-:W-:Y:S02]  /*34f0*/  SHF.L.U32 R3, R3, R4.reuse, RZ ;  /* 0x0000000403037219 */ /* 0x080fe400000006ff */
[----:B------:R-:W-:Y:S01]  /*3500*/  SHF.L.U32 R0, R0, R4, RZ ;  /* 0x0000000400007219 */ /* 0x000fe200000006ff */
[----:B------:R-:W-:Y:S02]  /*3510*/  IMAD.SHL.U32 R4, R4, 0x20, RZ ;  /* 0x0000002004047824 */ /* 0x000fe400078e00ff */
[----:B------:R1:W-:Y:S04]  /*3520*/  ATOMS.OR RZ, [UR5+0x14], R3 ;  /* 0x00001403ffff798c */ /* 0x0003e8000b000005 */
[----:B------:R1:W-:Y:S04]  /*3530*/  ATOMS.OR RZ, [UR5+0x18], R0 ;  /* 0x00001800ffff798c */ /* 0x0003e8000b000005 */
[----:B------:R1:W-:Y:S01]  /*3540*/  STS [UR6+0x120], R4 ;  /* 0x00012004ff007988 */ /* 0x0003e20008000806 */
[----:B------:R-:W-:Y:S05]  /*3550*/  BRA `(.L_x_59) ;  /* 0x0000000000107947 */ /* 0x000fea0003800000 */
.L_x_58:
[----:B------:R-:W-:Y:S02]  /*3560*/  MOV R0, 0xffffffff ;  /* 0xffffffff00007802 */ /* 0x000fe40000000f00 */
[----:B------:R-:W-:-:S03]  /*3570*/  MOV R4, 0x35a0 ;  /* 0x000035a000047802 */ /* 0x000fc60000000f00 */
[----:B------:R1:W-:Y:S04]  /*3580*/  STS [UR6+0x120], R0 ;  /* 0x00012000ff007988 */ /* 0x0003e80008000806 */
[----:B-1---5:R-:W-:Y:S05]  /*3590*/  CALL.REL.NOINC `($__internal_1_$__cuda_sm10x_tcgen05_guardrail_trap_phase_invalid_during_alloc) ;  /* 0x0000005c00d07944 */ /* 0x022fea0003c00000 */
.L_x_59:
[----:B------:R-:W-:Y:S05]  /*35a0*/  WARPSYNC.ALL ;  /* 0x0000000000007948 */ /* 0x000fea0003800000 */
[----:B------:R-:W2:Y:S01]  /*35b0*/  S2UR UR4, SR_CgaCtaId ;  /* 0x00000000000479c3 */ /* 0x000ea20000008800 */
[----:B------:R-:W-:Y:S01]  /*35c0*/  UMOV UR70, 0x400 ;  /* 0x0000040000467882 */ /* 0x000fe20000000000 */
[----:B------:R-:W-:-:S06]  /*35d0*/  NOP ;  /* 0x0000000000007918 */ /* 0x000fcc0000000000 */
[----:B------:R-:W-:Y:S06]  /*35e0*/  BAR.ARV 0x6, 0xa0 ;  /* 0x0182800000007b1d */ /* 0x000fec0000002000 */
[----:B------:R-:W3:Y:S01]  /*35f0*/  LDCU UR7, c[0x0][0x38c] ;  /* 0x00007180ff0777ac */ /* 0x000ee20008000800 */
[----:B------:R-:W-:Y:S01]  /*3600*/  LOP3.LUT R2, R2, 0xffff, RZ, 0xc0, !PT ;  /* 0x0000ffff02027812 */ /* 0x000fe200078ec0ff */
[----:B------:R-:W-:Y:S01]  /*3610*/  HFMA2 R11, -RZ, RZ, 0, 5.9604644775390625e-08 ;  /* 0x00000001ff0b7431 */ /* 0x000fe200000001ff */
[----:B------:R-:W-:Y:S01]  /*3620*/  MOV R10, RZ ;  /* 0x000000ff000a7202 */ /* 0x000fe20000000f00 */
[----:B------:R-:W4:Y:S01]  /*3630*/  LDCU UR8, c[0x0][0x38c] ;  /* 0x00007180ff0877ac */ /* 0x000f220008000800 */
[----:B------:R-:W-:-:S02]  /*3640*/  R2UR UR72, R2 ;  /* 0x00000000024872ca */ /* 0x000fc400000e0000 */
[----:B------:R-:W-:Y:S01]  /*3650*/  CS2R R8, SRZ ;  /* 0x0000000000087805 */ /* 0x000fe2000001ff00 */
[----:B------:R-:W-:Y:S01]  /*3660*/  UMOV UR75, URZ ;  /* 0x000000ff004b7c82 */ /* 0x000fe20008000000 */
[----:B------:R-:W-:Y:S01]  /*3670*/  UMOV UR9, URZ ;  /* 0x000000ff00097c82 */ /* 0x000fe20008000000 */
[----:B--2---:R-:W-:Y:S01]  /*3680*/  ULEA UR70, UR4, UR70, 0x18 ;  /* 0x0000004604467291 */ /* 0x004fe2000f8ec0ff */
[----:B------:R-:W-:Y:S01]  /*3690*/  UMOV UR76, 0x0 ;  /* 0x00000000004c7882 */ /* 0x000fe20000000000 */
[----:B------:R-:W-:Y:S02]  /*36a0*/  UMOV UR77, 0x8100910 ;  /* 0x08100910004d7882 */ /* 0x000fe40000000000 */
[----:B------:R-:W-:Y:S02]  /*36b0*/  UIADD3 UR6, UPT, UPT, UR70, 0x8400, URZ ;  /* 0x0000840046067890 */ /* 0x000fe4000fffe0ff */
[----:B------:R-:W-:Y:S02]  /*36c0*/  UIADD3 UR5, UPT, UPT, UR70, 0x28400, URZ ;  /* 0x0002840046057890 */ /* 0x000fe4000fffe0ff */
[----:B---3--:R-:W-:Y:S01]  /*36d0*/  UIADD3 UR7, UPT, UPT, UR7, 0x7f, URZ ;  /* 0x0000007f07077890 */ /* 0x008fe2000fffe0ff */
[----:B-1----:R-:W1:Y:S01]  /*36e0*/  LDS R0, [UR70+0x120] ;  /* 0x00012046ff007984 */ /* 0x002e620008000800 */
[----:B------:R-:W-:-:S02]  /*36f0*/  USHF.R.U32.HI UR6, URZ, 0x4, UR6 ;  /* 0x00000004ff067899 */ /* 0x000fc40008011606 */
[----:B------:R-:W-:Y:S02]  /*3700*/  USHF.R.S32.HI UR4, URZ, 0x1f, UR7 ;  /* 0x0000001fff047899 */ /* 0x000fe40008011407 */
[----:B------:R-:W-:Y:S02]  /*3710*/  USHF.R.U32.HI UR5, URZ, 0x4, UR5 ;  /* 0x00000004ff057899 */ /* 0x000fe40008011605 */
[----:B------:R-:W-:Y:S02]  /*3720*/  ULEA.HI UR4, UR4, UR7, URZ, 0x7 ;  /* 0x0000000704047291 */ /* 0x000fe4000f8f38ff */
[----:B------:R-:W-:Y:S02]  /*3730*/  ULOP3.LUT UR6, UR6, 0x3fff, URZ, 0xc0, !UPT ;  /* 0x00003fff06067892 */ /* 0x000fe4000f8ec0ff */
[----:B------:R-:W-:Y:S02]  /*3740*/  USHF.R.S32.HI UR10, URZ, 0x7, UR4 ;  /* 0x00000007ff0a7899 */ /* 0x000fe40008011404 */
[----:B------:R-:W-:-:S02]  /*3750*/  ULOP3.LUT UR5, UR5, 0x3fff, URZ, 0xc0, !UPT ;  /* 0x00003fff05057892 */ /* 0x000fc4000f8ec0ff */
[----:B------:R-:W-:Y:S02]  /*3760*/  UISETP.LT.AND UP0, UPT, UR10, 0x1, UPT ;  /* 0x000000010a00788c */ /* 0x000fe4000bf01270 */
[----:B------:R-:W-:Y:S01]  /*3770*/  IMAD.U32 R12, RZ, RZ, UR10 ;  /* 0x0000000aff0c7e24 */ /* 0x000fe2000f8e00ff */
[----:B------:R-:W-:Y:S02]  /*3780*/  ULOP3.LUT UR73, UR6, 0x10000, URZ, 0xfc, !UPT ;  /* 0x0001000006497892 */ /* 0x000fe4000f8efcff */
[----:B------:R-:W-:Y:S02]  /*3790*/  USEL UR4, UR10, 0x1, !UP0 ;  /* 0x000000010a047887 */ /* 0x000fe4000c000000 */
[----:B------:R-:W-:Y:S02]  /*37a0*/  ULOP3.LUT UR74, UR5, 0x10000, URZ, 0xfc, !UPT ;  /* 0x00010000054a7892 */ /* 0x000fe4000f8efcff */
[----:B------:R-:W-:Y:S02]  /*37b0*/  UIADD3 UR4, UPT, UPT, -UR4, URZ, URZ ;  /* 0x000000ff04047290 */ /* 0x000fe4000fffe1ff */
[----:B----4-:R-:W-:-:S04]  /*37c0*/  UISETP.GE.AND UP4, UPT, UR8, 0x1, UPT ;  /* 0x000000010800788c */ /* 0x010fc8000bf86270 */
[----:B------:R-:W-:Y:S01]  /*37d0*/  IMAD.U32 R14, RZ, RZ, UR4 ;  /* 0x00000004ff0e7e24 */ /* 0x000fe2000f8e00ff */
[----:B-1----:R-:W-:-:S13]  /*37e0*/  R2UR UR7, R0 ;  /* 0x00000000000772ca */ /* 0x002fda00000e0000 */
[----:B------:R-:W-:-:S07]  /*37f0*/  IMAD.U32 R15, RZ, RZ, UR7 ;  /* 0x00000007ff0f7e24 */ /* 0x000fce000f8e00ff */
.L_x_68:
[----:B------:R-:W-:Y:S02]  /*3800*/  LEA R0, R10, UR70, 0x3 ;  /* 0x000000460a007c11 */ /* 0x000fe4000f8e18ff */
[----:B------:R-:W-:Y:S02]  /*3810*/  SHF.L.U32 R2, R9, 0x1f, RZ ;  /* 0x0000001f09027819 */ /* 0x000fe400000006ff */
[----:B------:R-:W-:Y:S01]  /*3820*/  PLOP3.LUT P0, PT, PT, PT, UP4, 0x80, 0x8 ;  /* 0x000000000008781c */ /* 0x000fe20003f0f048 */
[----:B------:R-:W-:Y:S01]  /*3830*/  VIADD R3, R0, 0x80 ;  /* 0x0000008000037836 */ /* 0x000fe20000000000 */
[----:B-1----:R-:W1:Y:S02]  /*3840*/  SYNCS.PHASECHK.TRANS64.TRYWAIT P1, [R0+URZ+0x70], R2 ;  /* 0x00007002000075a7 */ /* 0x002e6400080211ff */
[----:B-1----:R-:W-:Y:S09]  /*3850*/  @!P1 BRA `(.L_x_62) ;  /* 0x00000054001c9947 */ /* 0x002ff20003800000 */
.L_x_151:
[----:B------:R-:W-:Y:S01]  /*3860*/  LEA R4, R10, UR70, 0x4 ;  /* 0x000000460a047c11 */ /* 0x000fe2000f8e20ff */
[----:B------:R-:W-:Y:S01]  /*3870*/  @UP4 ULEA UR4, UR9, UR70, 0x3 ;  /* 0x0000004609044291 */ /* 0x000fe2000f8e18ff */
[----:B------:R-:W-:Y:S01]  /*3880*/  PLOP3.LUT P2, PT, PT, PT, PT, 0x80, 0x8 ;  /* 0x000000000008781c */ /* 0x000fe20003f4f070 */
[----:B------:R-:W-:Y:S01]  /*3890*/  ULEA UR6, UR75, UR70, 0x3 ;  /* 0x000000464b067291 */ /* 0x000fe2000f8e18ff */
[----:B------:R-:W-:Y:S02]  /*38a0*/  PRMT R3, RZ, 0x654, R3 ;  /* 0x00000654ff037816 */ /* 0x000fe40000000003 */
[----:B------:R-:W2:Y:S01]  /*38b0*/  LDS.128 R4, [R4+0x100] ;  /* 0x0001000004047984 */ /* 0x000ea20000000c00 */
[----:B-1----:R-:W-:Y:S02]  /*38c0*/  @P0 SHF.L.U32 R2, R8, 0x1f, RZ ;  /* 0x0000001f08020819 */ /* 0x002fe400000006ff */
[----:B------:R-:W-:Y:S01]  /*38d0*/  SHF.L.U32 R0, R11, 0x1f, RZ ;  /* 0x0000001f0b007819 */ /* 0x000fe200000006ff */
[----:B------:R-:W-:Y:S01]  /*38e0*/  @!PT LDS RZ, [RZ] ;  /* 0x00000000fffff984 */ /* 0x000fe20000000800 */
[----:B------:R-:W-:Y:S01]  /*38f0*/  @!PT LDS RZ, [RZ] ;  /* 0x00000000fffff984 */ /* 0x000fe20000000800 */
[----:B------:R-:W-:Y:S01]  /*3900*/  @!PT LDS RZ, [RZ] ;  /* 0x00000000fffff984 */ /* 0x000fe20000000800 */
[----:B------:R-:W-:Y:S01]  /*3910*/  @!PT LDS RZ, [RZ] ;  /* 0x00000000fffff984 */ /* 0x000fe20000000800 */
[----:B------:R1:W-:Y:S06]  /*3920*/  MEMBAR.ALL.CTA ;  /* 0x0000000000007992 */ /* 0x0003ec0000008000 */
[----:B-1----:R-:W1:Y:S01]  /*3930*/  FENCE.VIEW.ASYNC.S ;  /* 0x00000000000073c6 */ /* 0x002e620000000000 */
[----:B------:R-:W-:Y:S01]  /*3940*/  R2UR UR5, R15 ;  /* 0x000000000f0572ca */ /* 0x000fe200000e0000 */
[----:B------:R-:W-:-:S12]  /*3950*/  IMAD.U32 R13, RZ, RZ, UR6 ;  /* 0x00000006ff0d7e24 */ /* 0x000fd8000f8e00ff */
[----:B------:R-:W-:Y:S01]  /*3960*/  ULEA UR8, UR75, UR5, 0x6 ;  /* 0x000000054b087291 */ /* 0x000fe2000f8e30ff */
[----:B-1----:R1:W-:Y:S01]  /*3970*/  SYNCS.ARRIVE.TRANS64.RED.A1T0 RZ, [R3+URZ], RZ ;  /* 0x000000ff03ff79a7 */ /* 0x0023e200081004ff */
[----:B------:R1:W3:Y:S01]  /*3980*/  @P0 SYNCS.PHASECHK.TRANS64.TRYWAIT P2, [UR4], R2 ;  /* 0x00000002ff0005a7 */ /* 0x0002e20008041104 */
[----:B--2---:R-:W-:Y:S01]  /*3990*/  LOP3.LUT P1, RZ, R6, 0x1, RZ, 0xc0, !PT ;  /* 0x0000000106ff7812 */ /* 0x004fe2000782c0ff */
[----:B------:R-:W2:Y:S02]  /*39a0*/  SYNCS.PHASECHK.TRANS64.TRYWAIT P0, [UR6+0xb0], R0 ;  /* 0x0000b000ff0075a7 */ /* 0x000ea40008001106 */
[----:B-123--:R-:W-:Y:S10]  /*39b0*/  @!P0 BRA `(.L_x_63) ;  /* 0x0000005000d88947 */ /* 0x00eff40003800000 */
.L_x_153:
[----:B------:R-:W-:Y:S01]  /*39c0*/  IADD3 R10, PT, PT, R10, 0x1, RZ ;  /* 0x000000010a0a7810 */ /* 0x000fe20007ffe0ff */
[----:B------:R-:W-:Y:S06]  /*39d0*/  BRA.U !UP4, `(.L_x_64) ;  /* 0x000000050cec7547 */ /* 0x000fec000b800000 */
[----:B------:R-:W-:Y:S01]  /*39e0*/  R2UR UR69, R14 ;  /* 0x000000000e4572ca */ /* 0x000fe200000e0000 */
[----:B------:R-:W-:Y:S01]  /*39f0*/  UPLOP3.LUT UP2, UPT, UPT, UPT, UPT, 0x40, 0x4 ;  /* 0x000000000004789c */ /* 0x000fe20003f4e870 */
[----:B------:R-:W-:Y:S01]  /*3a00*/  R2UR UR68, R12 ;  /* 0x000000000c4472ca */ /* 0x000fe200000e0000 */
[----:B------:R-:W-:-:S14]  /*3a10*/  UMOV UR7, UR9 ;  /* 0x0000000900077c82 */ /* 0x000fdc0008000000 */
.L_x_67:
[----:B------:R-:W-:Y:S02]  /*3a20*/  UIADD3 UR69, UPT, UPT, UR69, 0x1, URZ ;  /* 0x0000000145457890 */ /* 0x000fe4000fffe0ff */
[----:B--2---:R-:W-:Y:S02]  /*3a30*/  ULEA UR5, UR7, UR70, 0x3 ;  /* 0x0000004607057291 */ /* 0x004fe4000f8e18ff */
[----:B------:R-:W-:Y:S01]  /*3a40*/  UISETP.NE.AND UP3, UPT, UR69, URZ, UPT ;  /* 0x000000ff4500728c */ /* 0x000fe2000bf65270 */
[----:B------:R-:W-:Y:S10]  /*3a50*/  @P2 BRA `(.L_x_65) ;  /* 0x00000000000c2947 */ /* 0x000ff40003800000 */
[----:B-1----:R-:W-:Y:S04]  /*3a60*/  SHF.L.U32 R2, R8, 0x1f, RZ ;  /* 0x0000001f08027819 */ /* 0x002fe800000006ff */
[----:B------:R-:W1:Y:S02]  /*3a70*/  SYNCS.PHASECHK.TRANS64.TRYWAIT P0, [UR5], R2 ;  /* 0x00000002ff0075a7 */ /* 0x000e640008001105 */
[----:B-1----:R-:W-:Y:S05]  /*3a80*/  @!P0 BRA `(.L_x_66) ;  /* 0x0000005000c08947 */ /* 0x002fea0003800000 */
.L_x_65:
[----:B------:R-:W-:Y:S01]  /*3a90*/  UISETP.NE.AND UP0, UPT, UR68, 0x1, UPT ;  /* 0x000000014400788c */ /* 0x000fe2000bf05270 */
[----:B------:R-:W-:Y:S01]  /*3aa0*/  PLOP3.LUT P2, PT, PT, PT, PT, 0x80, 0x8 ;  /* 0x000000000008781c */ /* 0x000fe20003f4f070 */
[----:B------:R-:W-:Y:S01]  /*3ab0*/  UIADD3 UR9, UPT, UPT, UR7, 0x1, URZ ;  /* 0x0000000107097890 */ /* 0x000fe2000fffe0ff */
[----:B------:R-:W-:Y:S01]  /*3ac0*/  MOV.SPILL R3, UR77 ;  /* 0x0000004d00037c02 */ /* 0x000fe20009000f00 */
[----:B------:R-:W-:Y:S01]  /*3ad0*/  UIADD3 UR71, UPT, UPT, UR5, 0x10, URZ ;  /* 0x0000001005477890 */ /* 0x000fe2000fffe0ff */
[----:B-1----:R-:W-:Y:S01]  /*3ae0*/  MOV.SPILL R2, UR76 ;  /* 0x0000004c00027c02 */ /* 0x002fe20009000f00 */
[----:B------:R-:W-:Y:S01]  /*3af0*/  UISETP.NE.AND UP1, UPT, UR9, 0x2, UPT ;  /* 0x000000020900788c */ /* 0x000fe2000bf25270 */
[----:B------:R-:W-:Y:S01]  /*3b00*/  PLOP3.LUT P0, PT, PT, PT, UP0, 0x80, 0x8 ;  /* 0x000000000008781c */ /* 0x000fe20003f0f008 */
[----:B------:R-:W-:Y:S02]  /*3b10*/  ULEA UR6, UR7, UR74, 0xb ;  /* 0x0000004a07067291 */ /* 0x000fe4000f8e58ff */
[----:B------:R-:W-:Y:S02]  /*3b20*/  USEL UR5, URZ, 0x1, UP1 ;  /* 0x00000001ff057887 */ /* 0x000fe40008800000 */
[----:B------:R-:W-:Y:S02]  /*3b30*/  USEL UR9, UR9, URZ, UP1 ;  /* 0x000000ff09097287 */ /* 0x000fe40008800000 */
[----:B------:R-:W-:Y:S02]  /*3b40*/  ULEA UR4, UR7, UR73, 0xc ;  /* 0x0000004907047291 */ /* 0x000fe4000f8e60ff */
[----:B------:R-:W-:Y:S01]  /*3b50*/  @UP0 ULEA UR7, UR9, UR70, 0x3 ;  /* 0x0000004609070291 */ /* 0x000fe2000f8e18ff */
[----:B------:R-:W-:Y:S01]  /*3b60*/  LOP3.LUT R8, R8, UR5, RZ, 0x3c, !PT ;  /* 0x0000000508087c12 */ /* 0x000fe2000f8e3cff */
[----:B------:R-:W-:Y:S02]  /*3b70*/  UIADD3 UR22, UPT, UPT, UR6, 0x2, URZ ;  /* 0x0000000206167890 */ /* 0x000fe4000fffe0ff */
[----:B------:R-:W-:Y:S01]  /*3b80*/  UIADD3 UR18, UPT, UPT, UR4, 0x2, URZ ;  /* 0x0000000204127890 */ /* 0x000fe2000fffe0ff */
[----:B------:R-:W-:Y:S01]  /*3b90*/  @P0 SHF.L.U32 R0, R8, 0x1f, RZ ;  /* 0x0000001f08000819 */ /* 0x000fe200000006ff */
[----:B------:R-:W-:Y:S02]  /*3ba0*/  UIADD3 UR14, UPT, UPT, UR6, 0x4, URZ ;  /* 0x00000004060e7890 */ /* 0x000fe4000fffe0ff */
[----:B------:R-:W-:Y:S01]  /*3bb0*/  UIADD3 UR12, UPT, UPT, UR4, 0x4, URZ ;  /* 0x00000004040c7890 */ /* 0x000fe2000fffe0ff */
[----:B------:R2:W3:Y:S01]  /*3bc0*/  @P0 SYNCS.PHASECHK.TRANS64.TRYWAIT P2, [UR7], R0 ;  /* 0x00000000ff0005a7 */ /* 0x0004e20008041107 */
[----:B------:R-:W-:Y:S02]  /*3bd0*/  UIADD3 UR66, UPT, UPT, UR6, 0x6, URZ ;  /* 0x0000000606427890 */ /* 0x000fe4000fffe0ff */
        /* <DEDUP_REMOVED lines=24> */
[----:B------:R-:W-:Y:S01]  /*3d60*/  UIADD3 UR68, UPT, UPT, UR68, -0x1, URZ ;  /* 0xffffffff44447890 */ /* 0x000fe2000fffe0ff */
[----:B------:R-:W-:Y:S01]  /*3d70*/  UMOV UR7, 0x40004040 ;  /* 0x4000404000077882 */ /* 0x000fe20000000000 */
[----:B------:R-:W-:Y:S01]  /*3d80*/  UMOV UR76, 0x0 ;  /* 0x00000000004c7882 */ /* 0x000fe20000000000 */
[----:B------:R-:W-:Y:S01]  /*3d90*/  UMOV UR77, 0x8100910 ;  /* 0x08100910004d7882 */ /* 0x000fe20000000000 */
[----:B------:R-:W-:Y:S01]  /*3da0*/  UMOV UR5, 0x40004040 ;  /* 0x4000404000057882 */ /* 0x000fe20000000000 */
[----:B------:R-:W-:Y:S01]  /*3db0*/  UMOV UR23, 0x40004040 ;  /* 0x4000404000177882 */ /* 0x000fe20000000000 */
[----:B------:R1:W-:Y:S01]  /*3dc0*/  UTCHMMA gdesc[UR4], gdesc[UR6], tmem[UR8], tmem[UR76], idesc[UR77], UP2 ;  /* 0x00ff4c06040075ea */ /* 0x0003e20009000008 */
[----:B------:R-:W-:Y:S01]  /*3dd0*/  UPLOP3.LUT UP2, UPT, UPT, UPT, UPT, 0x80, 0x8 ;  /* 0x000000000008789c */ /* 0x000fe20003f4f070 */
[----:B------:R-:W-:Y:S01]  /*3de0*/  UMOV UR19, 0x40004040 ;  /* 0x4000404000137882 */ /* 0x000fe20000000000 */
[----:B------:R-:W-:Y:S01]  /*3df0*/  UMOV UR15, 0x40004040 ;  /* 0x40004040000f7882 */ /* 0x000fe20000000000 */
[----:B------:R4:W-:Y:S01]  /*3e00*/  UTCHMMA gdesc[UR18], gdesc[UR22], tmem[UR8], tmem[UR76], idesc[UR77], UPT ;  /* 0x00ff4c16120075ea */ /* 0x0009e2000b800008 */
[----:B------:R-:W-:Y:S01]  /*3e10*/  UMOV UR13, 0x40004040 ;  /* 0x40004040000d7882 */ /* 0x000fe20000000000 */
        /* <DEDUP_REMOVED lines=18> */
[----:B-1----:R-:W-:Y:S01]  /*3f40*/  UIADD3 UR4, UPT, UPT, UR4, 0xc06, URZ ;  /* 0x00000c0604047890 */ /* 0x002fe2000fffe0ff */
[----:B------:R-:W-:Y:S01]  /*3f50*/  UMOV UR6, 0x0 ;  /* 0x0000000000067882 */ /* 0x000fe20000000000 */
[----:B------:R-:W-:Y:S01]  /*3f60*/  UMOV UR7, 0x8100910 ;  /* 0x0810091000077882 */ /* 0x000fe20000000000 */
[----:B------:R-:W-:Y:S01]  /*3f70*/  UMOV UR31, 0x40004040 ;  /* 0x40004040001f7882 */ /* 0x000fe20000000000 */
[----:B----4-:R-:W-:Y:S01]  /*3f80*/  UMOV UR22, 0x0 ;  /* 0x0000000000167882 */ /* 0x010fe20000000000 */
[----:B------:R-:W-:Y:S01]  /*3f90*/  UMOV UR23, 0x8100910 ;  /* 0x0810091000177882 */ /* 0x000fe20000000000 */
[----:B------:R-:W-:Y:S01]  /*3fa0*/  R2UR.FILL UR77, R3 ;  /* 0x00000000034d72ca */ /* 0x000fe200004e0000 */
[----:B------:R1:W-:Y:S01]  /*3fb0*/  UTCHMMA gdesc[UR12], gdesc[UR14], tmem[UR8], tmem[UR22], idesc[UR23], UPT ;  /* 0x00ff160e0c0075ea */ /* 0x0003e2000b800008 */
[----:B------:R-:W-:Y:S01]  /*3fc0*/  R2UR.FILL UR76, R2 ;  /* 0x00000000024c72ca */ /* 0x000fe200004e0000 */
[----:B------:R-:W-:Y:S01]  /*3fd0*/  UTCHMMA gdesc[UR64], gdesc[UR66], tmem[UR8], tmem[UR22], idesc[UR23], UPT ;  /* 0x00ff1642400075ea */ /* 0x000fe2000b800008 */
[----:B------:R-:W-:Y:S01]  /*3fe0*/  UTCHMMA gdesc[UR60], gdesc[UR62], tmem[UR8], tmem[UR22], idesc[UR23], UPT ;  /* 0x00ff163e3c0075ea */ /* 0x000fe2000b800008 */
[----:B------:R-:W-:Y:S01]  /*3ff0*/  UMOV UR18, 0x0 ;  /* 0x0000000000127882 */ /* 0x000fe20000000000 */
[----:B------:R-:W-:Y:S01]  /*4000*/  UMOV UR19, 0x8100910 ;  /* 0x0810091000137882 */ /* 0x000fe20000000000 */
[----:B------:R-:W-:Y:S01]  /*4010*/  UMOV UR29, 0x40004040 ;  /* 0x40004040001d7882 */ /* 0x000fe20000000000 */
[----:B------:R-:W-:Y:S01]  /*4020*/  UTCHMMA gdesc[UR56], gdesc[UR58], tmem[UR8], tmem[UR18], idesc[UR19], UPT ;  /* 0x00ff123a380075ea */ /* 0x000fe2000b800008 */
[----:B------:R-:W-:Y:S01]  /*4030*/  UTCHMMA gdesc[UR52], gdesc[UR54], tmem[UR8], tmem[UR18], idesc[UR19], UPT ;  /* 0x00ff1236340075ea */ /* 0x000fe2000b800008 */
[----:B------:R-:W-:Y:S01]  /*4040*/  UTCHMMA gdesc[UR48], gdesc[UR50], tmem[UR8], tmem[UR18], idesc[UR19], UPT ;  /* 0x00ff1232300075ea */ /* 0x000fe2000b800008 */
[----:B------:R-:W-:Y:S01]  /*4050*/  UTCHMMA gdesc[UR44], gdesc[UR46], tmem[UR8], tmem[UR6], idesc[UR7], UPT ;  /* 0x00ff062e2c0075ea */ /* 0x000fe2000b800008 */
[----:B------:R-:W-:Y:S01]  /*4060*/  UMOV UR27, 0x40004040 ;  /* 0x40004040001b7882 */ /* 0x000fe20000000000 */
[----:B------:R-:W-:Y:S01]  /*4070*/  UMOV UR25, 0x40004040 ;  /* 0x4000404000197882 */ /* 0x000fe20000000000 */
[----:B------:R-:W-:Y:S01]  /*4080*/  UMOV UR21, 0x40004040 ;  /* 0x4000404000157882 */ /* 0x000fe20000000000 */
[----:B------:R-:W-:Y:S01]  /*4090*/  UMOV UR17, 0x40004040 ;  /* 0x4000404000117882 */ /* 0x000fe20000000000 */
[----:B------:R-:W-:Y:S01]  /*40a0*/  UMOV UR11, 0x40004040 ;  /* 0x40004040000b7882 */ /* 0x000fe20000000000 */
[----:B-1----:R-:W-:Y:S01]  /*40b0*/  UMOV UR12, 0x0 ;  /* 0x00000000000c7882 */ /* 0x002fe20000000000 */
[----:B------:R-:W-:Y:S01]  /*40c0*/  UMOV UR13, 0x8100910 ;  /* 0x08100910000d7882 */ /* 0x000fe20000000000 */
[----:B------:R-:W-:Y:S01]  /*40d0*/  UMOV UR14, 0x0 ;  /* 0x00000000000e7882 */ /* 0x000fe20000000000 */
[----:B------:R-:W-:Y:S01]  /*40e0*/  UTCHMMA gdesc[UR40], gdesc[UR42], tmem[UR8], tmem[UR12], idesc[UR13], UPT ;  /* 0x00ff0c2a280075ea */ /* 0x000fe2000b800008 */
[----:B------:R-:W-:Y:S01]  /*40f0*/  UTCHMMA gdesc[UR36], gdesc[UR38], tmem[UR8], tmem[UR6], idesc[UR7], UPT ;  /* 0x00ff0626240075ea */ /* 0x000fe2000b800008 */
[----:B------:R-:W-:Y:S01]  /*4100*/  UMOV UR15, 0x8100910 ;  /* 0x08100910000f7882 */ /* 0x000fe20000000000 */
[----:B------:R-:W-:Y:S01]  /*4110*/  UTCHMMA gdesc[UR32], gdesc[UR34], tmem[UR8], tmem[UR18], idesc[UR19], UPT ;  /* 0x00ff1222200075ea */ /* 0x000fe2000b800008 */
[----:B------:R-:W-:Y:S01]  /*4120*/  UTCHMMA gdesc[UR28], gdesc[UR30], tmem[UR8], tmem[UR14], idesc[UR15], UPT ;  /* 0x00ff0e1e1c0075ea */ /* 0x000fe2000b800008 */
[----:B------:R-:W-:Y:S01]  /*4130*/  UTCHMMA gdesc[UR24], gdesc[UR26], tmem[UR8], tmem[UR12], idesc[UR13], UPT ;  /* 0x00ff0c1a180075ea */ /* 0x000fe2000b800008 */
[----:B------:R1:W-:Y:S01]  /*4140*/  UTCHMMA gdesc[UR16], gdesc[UR20], tmem[UR8], tmem[UR6], idesc[UR7], UPT ;  /* 0x00ff0614100075ea */ /* 0x0003e2000b800008 */
[----:B------:R2:W-:Y:S01]  /*4150*/  UTCHMMA gdesc[UR4], gdesc[UR10], tmem[UR8], tmem[UR76], idesc[UR77], UPT ;  /* 0x00ff4c0a040075ea */ /* 0x0005e2000b800008 */
[----:B------:R2:W-:Y:S01]  /*4160*/  UTCBAR.MULTICAST [UR71], URZ, UR72 ;  /* 0x000000ff470073e9 */ /* 0x0005e20008000848 */
[----:B-1----:R-:W-:Y:S01]  /*4170*/  UMOV UR7, UR9 ;  /* 0x0000000900077c82 */ /* 0x002fe20008000000 */
[----:B---3--:R-:W-:Y:S05]  /*4180*/  BRA.U UP3, `(.L_x_67) ;  /* 0xfffffff903247547 */ /* 0x008fea000b83ffff */
.L_x_64:
[----:B--2---:R-:W-:Y:S02]  /*4190*/  R2UR UR4, R13 ;  /* 0x000000000d0472ca */ /* 0x004fe400000e0000 */
[----:B------:R-:W-:-:S04]  /*41a0*/  ISETP.NE.AND P0, PT, R10, 0x2, PT ;  /* 0x000000020a00780c */ /* 0x000fc80003f05270 */
[----:B-1----:R-:W-:Y:S02]  /*41b0*/  SEL R0, RZ, 0x1, P0 ;  /* 0x00000001ff007807 */ /* 0x002fe40000000000 */
[----:B------:R-:W-:Y:S02]  /*41c0*/  SEL R10, R10, RZ, P0 ;  /* 0x000000ff0a0a7207 */ /* 0x000fe40000000000 */
[----:B------:R-:W-:-:S03]  /*41d0*/  LOP3.LUT R9, R9, R0, RZ, 0x3c, !PT ;  /* 0x0000000009097212 */ /* 0x000fc600078e3cff */
[----:B------:R-:W-:Y:S02]  /*41e0*/  UIADD3 UR5, UPT, UPT, UR4, 0x90, URZ ;  /* 0x0000009004057890 */ /* 0x000fe4000fffe0ff */
[----:B------:R-:W-:-:S04]  /*41f0*/  UIADD3 UR4, UPT, UPT, UR75, 0x1, URZ ;  /* 0x000000014b047890 */ /* 0x000fc8000fffe0ff */
[----:B------:R-:W-:-:S03]  /*4200*/  UISETP.NE.AND UP0, UPT, UR4, 0x4, UPT ;  /* 0x000000040400788c */ /* 0x000fc6000bf05270 */
[----:B------:R1:W-:Y:S01]  /*4210*/  UTCBAR [UR5], URZ ;  /* 0x000000ff050073e9 */ /* 0x0003e200080000ff */
[----:B------:R-:W-:Y:S02]  /*4220*/  USEL UR6, URZ, 0x1, UP0 ;  /* 0x00000001ff067887 */ /* 0x000fe40008000000 */
[----:B------:R-:W-:-:S04]  /*4230*/  USEL UR75, UR4, URZ, UP0 ;  /* 0x000000ff044b7287 */ /* 0x000fc80008000000 */
[----:B------:R-:W-:Y:S01]  /*4240*/  LOP3.LUT R11, R11, UR6, RZ, 0x3c, !PT ;  /* 0x000000060b0b7c12 */ /* 0x000fe2000f8e3cff */
[----:B------:R-:W-:Y:S07]  /*4250*/  @P1 BRA `(.L_x_68) ;  /* 0xfffffff400681947 */ /* 0x000fee000383ffff */
[----:B------:R-:W2:Y:S01]  /*4260*/  S2UR UR8, SR_CgaCtaId ;  /* 0x00000000000879c3 */ /* 0x000ea20000008800 */
[----:B------:R-:W-:Y:S01]  /*4270*/  ELECT P0, URZ, PT ;  /* 0x0000000000ff782f */ /* 0x000fe20003800000 */
[----:B------:R-:W-:Y:S01]  /*4280*/  IMAD.MOV.U32 R0, RZ, RZ, 0x1 ;  /* 0x00000001ff007424 */ /* 0x000fe200078e00ff */
[----:B------:R-:W-:Y:S01]  /*4290*/  UIADD3 UR70, UPT, UPT, UR70, 0xb0, URZ ;  /* 0x000000b046467890 */ /* 0x000fe2000fffe0ff */
[----:B------:R-:W-:Y:S01]  /*42a0*/  SHF.L.U32 R2, R11, 0x1f, RZ ;  /* 0x0000001f0b027819 */ /* 0x000fe200000006ff */
[----:B------:R-:W-:-:S03]  /*42b0*/  UMOV UR4, 0x40 ;  /* 0x0000004000047882 */ /* 0x000fc60000000000 */
[----:B------:R-:W-:Y:S01]  /*42c0*/  UVIRTCOUNT.DEALLOC.SMPOOL 0x80 ;  /* 0x000000800000784c */ /* 0x000fe20000000000 */
[----:B--2---:R-:W-:Y:S02]  /*42d0*/  ULEA UR8, UR8, UR4, 0x18 ;  /* 0x0000000408087291 */ /* 0x004fe4000f8ec0ff */
[----:B------:R-:W-:-:S07]  /*42e0*/  ULEA UR4, UR75, UR70, 0x3 ;  /* 0x000000464b047291 */ /* 0x000fce000f8e18ff */
[----:B------:R2:W-:Y:S02]  /*42f0*/  @P0 STS.U8 [UR8+0x1c], R0 ;  /* 0x00001c00ff000988 */ /* 0x0005e40008000008 */
[----:B------:R-:W3:Y:S02]  /*4300*/  SYNCS.PHASECHK.TRANS64.TRYWAIT P0, [UR4], R2 ;  /* 0x00000002ff0075a7 */ /* 0x000ee40008001104 */
[----:B--23--:R-:W-:Y:S05]  /*4310*/  @!P0 BRA `(.L_x_69) ;  /* 0x0000004800b48947 */ /* 0x00cfea0003800000 */
.L_x_156:
[----:B------:R-:W-:-:S04]  /*4320*/  UIADD3 UR4, UPT, UPT, UR75, 0x1, URZ ;  /* 0x000000014b047890 */ /* 0x000fc8000fffe0ff */
[----:B------:R-:W-:-:S04]  /*4330*/  UISETP.NE.AND UP0, UPT, UR4, 0x4, UPT ;  /* 0x000000040400788c */ /* 0x000fc8000bf05270 */
[----:B------:R-:W-:Y:S02]  /*4340*/  USEL UR6, URZ, 0x1, UP0 ;  /* 0x00000001ff067887 */ /* 0x000fe40008000000 */
[----:B------:R-:W-:-:S04]  /*4350*/  USEL UR4, UR4, URZ, UP0 ;  /* 0x000000ff04047287 */ /* 0x000fc80008000000 */
[----:B-1----:R-:W-:Y:S01]  /*4360*/  ULEA UR5, UR4, UR70, 0x3 ;  /* 0x0000004604057291 */ /* 0x002fe2000f8e18ff */
[----:B--2---:R-:W-:-:S04]  /*4370*/  LOP3.LUT R2, R11, UR6, RZ, 0x3c, !PT ;  /* 0x000000060b027c12 */ /* 0x004fc8000f8e3cff */
[----:B------:R-:W-:-:S04]  /*4380*/  SHF.L.U32 R3, R2, 0x1f, RZ ;  /* 0x0000001f02037819 */ /* 0x000fc800000006ff */
[----:B------:R-:W1:Y:S02]  /*4390*/  SYNCS.PHASECHK.TRANS64.TRYWAIT P0, [UR5], R3 ;  /* 0x00000003ff0075a7 */ /* 0x000e640008001105 */
[----:B-1----:R-:W-:Y:S05]  /*43a0*/  @!P0 BRA `(.L_x_70) ;  /* 0x0000004800a88947 */ /* 0x002fea0003800000 */
.L_x_158:
[----:B------:R-:W-:-:S04]  /*43b0*/  UIADD3 UR4, UPT, UPT, UR4, 0x1, URZ ;  /* 0x0000000104047890 */ /* 0x000fc8000fffe0ff */
[----:B------:R-:W-:-:S04]  /*43c0*/  UISETP.NE.AND UP0, UPT, UR4, 0x4, UPT ;  /* 0x000000040400788c */ /* 0x000fc8000bf05270 */
[----:B------:R-:W-:Y:S02]  /*43d0*/  USEL UR6, URZ, 0x1, UP0 ;  /* 0x00000001ff067887 */ /* 0x000fe40008000000 */
[----:B------:R-:W-:-:S04]  /*43e0*/  USEL UR4, UR4, URZ, UP0 ;  /* 0x000000ff04047287 */ /* 0x000fc80008000000 */
[----:B------:R-:W-:Y:S01]  /*43f0*/  ULEA UR5, UR4, UR70, 0x3 ;  /* 0x0000004604057291 */ /* 0x000fe2000f8e18ff */
[----:B------:R-:W-:-:S04]  /*4400*/  LOP3.LUT R2, R2, UR6, RZ, 0x3c, !PT ;  /* 0x0000000602027c12 */ /* 0x000fc8000f8e3cff */
[----:B-1----:R-:W-:-:S04]  /*4410*/  SHF.L.U32 R3, R2, 0x1f, RZ ;  /* 0x0000001f02037819 */ /* 0x002fc800000006ff */
[----:B------:R-:W1:Y:S02]  /*4420*/  SYNCS.PHASECHK.TRANS64.TRYWAIT P0, [UR5], R3 ;  /* 0x00000003ff0075a7 */ /* 0x000e640008001105 */
[----:B-1----:R-:W-:Y:S05]  /*4430*/  @!P0 BRA `(.L_x_71) ;  /* 0x00000048009c8947 */ /* 0x002fea0003800000 */
.L_x_160:
[----:B------:R-:W-:-:S04]  /*4440*/  UIADD3 UR4, UPT, UPT, UR4, 0x1, URZ ;  /* 0x0000000104047890 */ /* 0x000fc8000fffe0ff */
[----:B------:R-:W-:-:S04]  /*4450*/  UISETP.NE.AND UP0, UPT, UR4, 0x4, UPT ;  /* 0x000000040400788c */ /* 0x000fc8000bf05270 */
[----:B------:R-:W-:Y:S02]  /*4460*/  USEL UR5, URZ, 0x1, UP0 ;  /* 0x00000001ff057887 */ /* 0x000fe40008000000 */
[----:B------:R-:W-:-:S04]  /*4470*/  USEL UR4, UR4, URZ, UP0 ;  /* 0x000000ff04047287 */ /* 0x000fc80008000000 */
[----:B------:R-:W-:Y:S01]  /*4480*/  ULEA UR4, UR4, UR70, 0x3 ;  /* 0x0000004604047291 */ /* 0x000fe2000f8e18ff */
[----:B------:R-:W-:-:S04]  /*4490*/  LOP3.LUT R2, R2, UR5, RZ, 0x3c, !PT ;  /* 0x0000000502027c12 */ /* 0x000fc8000f8e3cff */
[----:B------:R-:W-:-:S04]  /*44a0*/  SHF.L.U32 R2, R2, 0x1f, RZ ;  /* 0x0000001f02027819 */ /* 0x000fc800000006ff */
[----:B------:R-:W2:Y:S02]  /*44b0*/  SYNCS.PHASECHK.TRANS64.TRYWAIT P0, [UR4], R2 ;  /* 0x00000002ff0075a7 */ /* 0x000ea40008001104 */
[----:B--2---:R-:W-:Y:S05]  /*44c0*/  @!P0 BRA `(.L_x_72) ;  /* 0x0000004800908947 */ /* 0x004fea0003800000 */
.L_x_162:
[----:B------:R-:W-:Y:S01]  /*44d0*/  NOP ;  /* 0x0000000000007918 */ /* 0x000fe20000000000 */
[----:B-1----:R-:W1:Y:S01]  /*44e0*/  LDS R0, [UR8+0x14] ;  /* 0x00001408ff007984 */ /* 0x002e620008000800 */
[----:B------:R-:W-:Y:S01]  /*44f0*/  R2UR UR4, R15 ;  /* 0x000000000f0472ca */ /* 0x000fe200000e0000 */
[----:B------:R-:W-:Y:S01]  /*4500*/  UMOV UR5, 0xffff ;  /* 0x0000ffff00057882 */ /* 0x000fe20000000000 */
[----:B------:R-:W-:-:S11]  /*4510*/  UMOV UR6, 0x1 ;  /* 0x0000000100067882 */ /* 0x000fd60000000000 */
[----:B------:R-:W-:-:S04]  /*4520*/  ULOP3.LUT UR4, UR4, 0xffff, URZ, 0xc0, !UPT ;  /* 0x0000ffff04047892 */ /* 0x000fc8000f8ec0ff */
[----:B------:R-:W-:-:S04]  /*4530*/  USHF.R.U32.HI UR4, URZ, 0x5, UR4 ;  /* 0x00000005ff047899 */ /* 0x000fc80008011604 */
[----:B------:R-:W-:Y:S02]  /*4540*/  USHF.L.U32 UR5, UR5, UR4, URZ ;  /* 0x0000000405057299 */ /* 0x000fe400080006ff */
[----:B------:R-:W-:-:S04]  /*4550*/  USHF.L.U32 UR4, UR6, UR4, URZ ;  /* 0x0000000406047299 */ /* 0x000fc800080006ff */
[----:B-1----:R-:W-:-:S04]  /*4560*/  LOP3.LUT R0, R0, UR5, RZ, 0xc0, !PT ;  /* 0x0000000500007c12 */ /* 0x002fc8000f8ec0ff */
[----:B------:R-:W-:-:S13]  /*4570*/  ISETP.NE.AND P0, PT, R0, UR5, PT ;  /* 0x0000000500007c0c */ /* 0x000fda000bf05270 */
[----:B------:R-:W-:Y:S05]  /*4580*/  @P0 BRA `(.L_x_73) ;  /* 0x0000000000580947 */ /* 0x000fea0003800000 */
[----:B------:R-:W1:Y:S02]  /*4590*/  LDS R0, [UR8+0x18] ;  /* 0x00001808ff007984 */ /* 0x000e640008000800 */
[----:B-1----:R-:W-:-:S04]  /*45a0*/  LOP3.LUT R0, R0, UR4, RZ, 0xc0, !PT ;  /* 0x0000000400007c12 */ /* 0x002fc8000f8ec0ff */
[----:B------:R-:W-:-:S13]  /*45b0*/  ISETP.NE.AND P0, PT, R0, UR4, PT ;  /* 0x0000000400007c0c */ /* 0x000fda000bf05270 */
[----:B------:R-:W-:Y:S05]  /*45c0*/  @P0 BRA `(.L_x_74) ;  /* 0x00000000003c0947 */ /* 0x000fea0003800000 */
[----:B------:R-:W1:Y:S01]  /*45d0*/  S2R R2, SR_LANEID ;  /* 0x0000000000027919 */ /* 0x000e620000000000 */
[----:B------:R-:W-:-:S06]  /*45e0*/  ULOP3.LUT UR5, URZ, UR5, URZ, 0x33, !UPT ;  /* 0x00000005ff057292 */ /* 0x000fcc000f8e33ff */
[----:B------:R-:W-:-:S04]  /*45f0*/  IMAD.U32 R0, RZ, RZ, UR5 ;  /* 0x00000005ff007e24 */ /* 0x000fc8000f8e00ff */
[----:B------:R2:W3:Y:S02]  /*4600*/  REDUX UR7, R0 ;  /* 0x00000000000773c4 */ /* 0x0004e40000000000 */
[----:B------:R4:W-:Y:S01]  /*4610*/  UTCATOMSWS.AND URZ, UR5 ;  /* 0x0000000500ff79e3 */ /* 0x0009e20008000000 */
[----:B--2---:R-:W-:Y:S01]  /*4620*/  LOP3.LUT R0, RZ, UR4, RZ, 0x33, !PT ;  /* 0x00000004ff007c12 */ /* 0x004fe2000f8e33ff */
[----:B------:R-:W-:Y:S02]  /*4630*/  VOTEU.ANY UR4, UPT, PT ;  /* 0x0000000000047886 */ /* 0x000fe400038e0100 */
[----:B------:R-:W-:Y:S02]  /*4640*/  UFLO.U32 UR4, UR4 ;  /* 0x00000004000472bd */ /* 0x000fe400080e0000 */
[----:B------:R-:W2:Y:S04]  /*4650*/  REDUX UR6, R0 ;  /* 0x00000000000673c4 */ /* 0x000ea80000000000 */
[----:B-1----:R-:W-:-:S02]  /*4660*/  ISETP.EQ.U32.AND P0, PT, R2, UR4, PT ;  /* 0x0000000402007c0c */ /* 0x002fc4000bf02070 */
[----:B---3--:R-:W-:-:S11]  /*4670*/  MOV R2, UR7 ;  /* 0x0000000700027c02 */ /* 0x008fd60008000f00 */
[----:B------:R4:W-:Y:S01]  /*4680*/  @P0 ATOMS.AND RZ, [UR8+0x14], R2 ;  /* 0x00001402ffff098c */ /* 0x0009e2000a800008 */
[----:B--2---:R-:W-:-:S05]  /*4690*/  IMAD.U32 R0, RZ, RZ, UR6 ;  /* 0x00000006ff007e24 */ /* 0x004fca000f8e00ff */
[----:B------:R4:W-:Y:S01]  /*46a0*/  @P0 ATOMS.AND RZ, [UR8+0x18], R0 ;  /* 0x00001800ffff098c */ /* 0x0009e2000a800008 */
[----:B------:R-:W-:Y:S05]  /*46b0*/  BRA `(.L_x_75) ;  /* 0x0000000000147947 */ /* 0x000fea0003800000 */
.L_x_74:
[----:B------:R-:W-:Y:S02]  /*46c0*/  MOV R2, 0x46e0 ;  /* 0x000046e000027802 */ /* 0x000fe40000000f00 */
[----:B-----5:R-:W-:Y:S05]  /*46d0*/  CALL.REL.NOINC `($__internal_0_$__cuda_sm10x_tcgen05_guardrail_trap_col_being_dealloced_not_returned_by_alloc) ;  /* 0x0000004c00747944 */ /* 0x020fea0003c00000 */
[----:B------:R-:W-:Y:S05]  /*46e0*/  BRA `(.L_x_75) ;  /* 0x0000000000087947 */ /* 0x000fea0003800000 */
.L_x_73:
[----:B------:R-:W-:Y:S02]  /*46f0*/  MOV R2, 0x4710 ;  /* 0x0000471000027802 */ /* 0x000fe40000000f00 */
[----:B-----5:R-:W-:Y:S05]  /*4700*/  CALL.REL.NOINC `($__internal_2_$__cuda_sm10x_tcgen05_guardrail_trap_unallocated_columns_being_dealloced) ;  /* 0x0000004c00807944 */ /* 0x020fea0003c00000 */
.L_x_75:
[----:B------:R-:W-:Y:S01]  /*4710*/  NOP ;  /* 0x0000000000007918 */ /* 0x000fe20000000000 */
[----:B----4-:R-:W-:Y:S05]  /*4720*/  EXIT ;  /* 0x000000000000794d */ /* 0x010fea0003800000 */
.L_x_57:
[----:B------:R-:W-:-:S09]  /*4730*/  UISETP.NE.OR UP0, UPT, UR17, 0x3, !UP3 ;  /* 0x000000031100788c */ /* 0x000fd2000df05670 */
[----:B------:R-:W-:Y:S05]  /*4740*/  BRA.U UP0, `(.L_x_76) ;  /* 0x00000011005c7547 */ /* 0x000fea000b800000 */
[----:B------:R-:W1:Y:S01]  /*4750*/  LDCU UR31, c[0x0][0x370] ;  /* 0x00006e00ff1f77ac */ /* 0x000e620008000800 */
[----:B------:R-:W2:Y:S01]  /*4760*/  LDC.64 R16, c[0x0][0x348] ;  /* 0x0000d200ff107b82 */ /* 0x000ea20000000a00 */
[----:B------:R-:W-:Y:S02]  /*4770*/  HFMA2 R13, -RZ, RZ, 0, 0 ;  /* 0x00000000ff0d7431 */ /* 0x000fe400000001ff */
[----:B------:R-:W-:Y:S01]  /*4780*/  IMAD.MOV.U32 R15, RZ, RZ, 0x1 ;  /* 0x00000001ff0f7424 */ /* 0x000fe200078e00ff */
[----:B------:R-:W1:Y:S01]  /*4790*/  LDCU.128 UR40, c[0x0][0xb10] ;  /* 0x00016200ff2877ac */ /* 0x000e620008000c00 */
[----:B------:R-:W-:Y:S01]  /*47a0*/  IMAD.MOV.U32 R14, RZ, RZ, RZ ;  /* 0x000000ffff0e7224 */ /* 0x000fe200078e00ff */
[----:B------:R-:W-:Y:S01]  /*47b0*/  MOV R7, 0x2000 ;  /* 0x0000200000077802 */ /* 0x000fe20000000f00 */
[----:B------:R-:W3:Y:S01]  /*47c0*/  LDCU UR30, c[0x0][0x374] ;  /* 0x00006e80ff1e77ac */ /* 0x000ee20008000800 */
[----:B------:R-:W4:Y:S01]  /*47d0*/  LDC.64 R2, c[0x0][0x888] ;  /* 0x00022200ff027b82 */ /* 0x000f220000000a00 */
[----:B------:R-:W3:Y:S01]  /*47e0*/  LDCU UR15, c[0x0][0xb0c] ;  /* 0x00016180ff0f77ac */ /* 0x000ee20008000800 */
[----:B------:R-:W2:Y:S06]  /*47f0*/  LDCU UR46, c[0x0][0xb20] ;  /* 0x00016400ff2e77ac */ /* 0x000eac0008000800 */
[----:B------:R-:W4:Y:S01]  /*4800*/  LDC.64 R4, c[0x0][0x890] ;  /* 0x00022400ff047b82 */ /* 0x000f220000000a00 */
[----:B------:R-:W2:Y:S01]  /*4810*/  LDCU UR4, c[0x0][0xb30] ;  /* 0x00016600ff0477ac */ /* 0x000ea20008000800 */
[----:B------:R-:W-:Y:S01]  /*4820*/  UMOV UR21, 0x400 ;  /* 0x0000040000157882 */ /* 0x000fe20000000000 */
[----:B-1----:R-:W-:-:S02]  /*4830*/  UIMAD.WIDE.U32 UR6, UR31, UR40, URZ ;  /* 0x000000281f0672a5 */ /* 0x002fc4000f8e00ff */
[----:B---3--:R-:W-:Y:S02]  /*4840*/  UIMAD.WIDE.U32 UR8, UR30, UR43, URZ ;  /* 0x0000002b1e0872a5 */ /* 0x008fe4000f8e00ff */
[----:B------:R-:W-:Y:S02]  /*4850*/  ULEA UR21, UR54, UR21, 0x18 ;  /* 0x0000001536157291 */ /* 0x000fe4000f8ec0ff */
[----:B------:R-:W-:Y:S02]  /*4860*/  UPLOP3.LUT UP3, UPT, UPT, UPT, UPT, 0x40, 0x4 ;  /* 0x000000000004789c */ /* 0x000fe40003f6e870 */
[----:B------:R-:W-:Y:S01]  /*4870*/  UIADD3 UR37, UPT, UPT, UR21, 0x38, URZ ;  /* 0x0000003815257890 */ /* 0x000fe2000fffe0ff */
[----:B------:R-:W-:Y:S01]  /*4880*/  UMOV UR6, UR7 ;  /* 0x0000000700067c82 */ /* 0x000fe20008000000 */
[----:B------:R-:W-:Y:S01]  /*4890*/  UMOV UR38, UR9 ;  /* 0x0000000900267c82 */ /* 0x000fe20008000000 */
[----:B------:R-:W-:Y:S02]  /*48a0*/  UISETP.GE.AND UP0, UPT, UR39, 0x1, UPT ;  /* 0x000000012700788c */ /* 0x000fe4000bf06270 */
[----:B------:R-:W-:Y:S01]  /*48b0*/  UISETP.NE.AND UP4, UPT, UR39, 0x1, UPT ;  /* 0x000000012700788c */ /* 0x000fe2000bf85270 */
[----:B------:R-:W1:Y:S01]  /*48c0*/  LDCU.64 UR22, c[0x0][0xb28] ;  /* 0x00016500ff1677ac */ /* 0x000e620008000a00 */
[----:B------:R-:W-:-:S02]  /*48d0*/  UISETP.NE.AND UP6, UPT, UR15, 0x1, UPT ;  /* 0x000000010f00788c */ /* 0x000fc4000bfc5270 */
[----:B------:R-:W-:Y:S02]  /*48e0*/  UISETP.NE.AND UP5, UPT, UR42, 0x1, UPT ;  /* 0x000000012a00788c */ /* 0x000fe4000bfa5270 */
[----:B------:R-:W-:Y:S02]  /*48f0*/  UIADD3 UR33, UPT, UPT, UR21, 0x20, URZ ;  /* 0x0000002015217890 */ /* 0x000fe4000fffe0ff */
[----:B------:R-:W-:Y:S02]  /*4900*/  UIADD3 UR25, UPT, UPT, UR21, 0x28, URZ ;  /* 0x0000002815197890 */ /* 0x000fe4000fffe0ff */
[----:B------:R-:W-:Y:S02]  /*4910*/  UIADD3 UR17, UPT, UPT, UR21, 0x30, URZ ;  /* 0x0000003015117890 */ /* 0x000fe4000fffe0ff */
[----:B------:R-:W-:Y:S02]  /*4920*/  UPRMT UR37, UR54, 0x654, UR37 ;  /* 0x0000065436257896 */ /* 0x000fe40008000025 */
[----:B------:R-:W-:-:S02]  /*4930*/  USHF.R.U32.HI UR44, URZ, UR41, UR6 ;  /* 0x00000029ff2c7299 */ /* 0x000fc40008011606 */
[----:B--2---:R-:W-:Y:S02]  /*4940*/  USHF.R.U32.HI UR38, URZ, UR46, UR38 ;  /* 0x0000002eff267299 */ /* 0x004fe40008011626 */
[----:B------:R-:W-:-:S11]  /*4950*/  UISETP.NE.AND UP2, UPT, UR4, 0x1, UPT ;  /* 0x000000010400788c */ /* 0x000fd6000bf45270 */
.L_x_87:
[C---:B------:R-:W-:Y:S02]  /*4960*/  LEA R12, R14.reuse, UR21, 0x3 ;  /* 0x000000150e0c7c11 */ /* 0x040fe4000f8e18ff */
[----:B------:R-:W-:Y:S02]  /*4970*/  SHF.L.U32 R0, R13, 0x1f, RZ ;  /* 0x0000001f0d007819 */ /* 0x000fe400000006ff */
[----:B------:R-:W-:Y:S02]  /*4980*/  LEA R8, R14, UR21, 0x4 ;  /* 0x000000150e087c11 */ /* 0x000fe4000f8e20ff */
[----:B--2---:R-:W2:Y:S02]  /*4990*/  SYNCS.PHASECHK.TRANS64.TRYWAIT P0, [R12+URZ+0x70], R0 ;  /* 0x000070000c0075a7 */ /* 0x004ea400080011ff */
[----:B--2---:R-:W-:Y:S05]  /*49a0*/  @!P0 BRA `(.L_x_77) ;  /* 0x0000004400708947 */ /* 0x004fea0003800000 */
.L_x_163:
[----:B------:R-:W3:Y:S01]  /*49b0*/  LDS.128 R8, [R8+0x100] ;  /* 0x0001000008087984 */ /* 0x000ee20000000c00 */
[----:B------:R-:W-:Y:S01]  /*49c0*/  UISETP.GE.AND UP0, UPT, UR39, 0x1, UPT ;  /* 0x000000012700788c */ /* 0x000fe2000bf06270 */
[----:B------:R-:W-:Y:S01]  /*49d0*/  @!PT LDS RZ, [RZ] ;  /* 0x00000000fffff984 */ /* 0x000fe20000000800 */
[----:B------:R-:W-:Y:S01]  /*49e0*/  @!PT LDS RZ, [RZ] ;  /* 0x00000000fffff984 */ /* 0x000fe20000000800 */
[----:B------:R-:W-:Y:S01]  /*49f0*/  @!PT LDS RZ, [RZ] ;  /* 0x00000000fffff984 */ /* 0x000fe20000000800 */
[----:B------:R-:W-:Y:S01]  /*4a00*/  @!PT LDS RZ, [RZ] ;  /* 0x00000000fffff984 */ /* 0x000fe20000000800 */
[----:B------:R1:W-:Y:S06]  /*4a10*/  MEMBAR.ALL.CTA ;  /* 0x0000000000007992 */ /* 0x0003ec0000008000 */
[----:B-1----:R-:W1:Y:S01]  /*4a20*/  FENCE.VIEW.ASYNC.S ;  /* 0x00000000000073c6 */ /* 0x002e620000000000 */
[----:B---3--:R-:W-:Y:S11]  /*4a30*/  LOP3.LUT P0, RZ, R10, 0x1, RZ, 0xc0, !PT ;  /* 0x000000010aff7812 */ /* 0x008ff6000780c0ff */
[----:B------:R-:W-:Y:S02]  /*4a40*/  @!UPT UIADD3 URZ, UPT, UPT, URZ, URZ, URZ ;  /* 0x000000fffffff290 */ /* 0x000fe4000fffe0ff */
[----:B-1----:R-:W-:Y:S01]  /*4a50*/  VOTEU.ANY UP1, P0 ;  /* 0x0000000000ff7886 */ /* 0x002fe20000020100 */
[----:B------:R-:W-:Y:S11]  /*4a60*/  PLOP3.LUT P0, PT, PT, PT, UP1, 0x80, 0x8 ;  /* 0x000000000008781c */ /* 0x000ff60003f0f018 */
[----:B------:R-:W-:Y:S02]  /*4a70*/  @!UPT UIADD3 URZ, UPT, UPT, URZ, URZ, URZ ;  /* 0x000000fffffff290 */ /* 0x000fe4000fffe0ff */
[----:B--2---:R-:W-:Y:S02]  /*4a80*/  @P0 SHF.R.U32.HI R0, RZ, 0x10, R9 ;  /* 0x00000010ff000819 */ /* 0x004fe40000011609 */
[----:B------:R-:W-:Y:S02]  /*4a90*/  @P0 MOV R6, R8 ;  /* 0x0000000800060202 */ /* 0x000fe40000000f00 */
[----:B------:R-:W-:Y:S01]  /*4aa0*/  @P0 R2UR UR4, R0 ;  /* 0x00000000000402ca */ /* 0x000fe200000e0000 */
[----:B------:R-:W-:Y:S01]  /*4ab0*/  VIADD R0, R12, 0x80 ;  /* 0x000000800c007836 */ /* 0x000fe20000000000 */
[----:B------:R-:W-:Y:S02]  /*4ac0*/  @P0 LOP3.LUT R8, R9, 0xffff, RZ, 0xc0, !PT ;  /* 0x0000ffff09080812 */ /* 0x000fe400078ec0ff */
[----:B------:R-:W-:Y:S02]  /*4ad0*/  @P0 R2UR UR6, R6 ;  /* 0x00000000060602ca */ /* 0x000fe400000e0000 */
[----:B------:R-:W-:Y:S02]  /*4ae0*/  PRMT R0, RZ, 0x654, R0 ;  /* 0x00000654ff007816 */ /* 0x000fe40000000000 */
[----:B------:R-:W-:Y:S02]  /*4af0*/  @P0 R2UR UR5, R8 ;  /* 0x00000000080502ca */ /* 0x000fe400000e0000 */
[----:B------:R1:W-:Y:S03]  /*4b00*/  SYNCS.ARRIVE.TRANS64.RED.A1T0 RZ, [R0+URZ], RZ ;  /* 0x000000ff00ff79a7 */ /* 0x0003e600081004ff */
[----:B------:R-:W-:Y:S04]  /*4b10*/  @UP1 UMOV UR29, UR4 ;  /* 0x00000004001d1c82 */ /* 0x000fe80008000000 */
[----:B------:R-:W-:Y:S04]  /*4b20*/  @UP1 UMOV UR14, UR6 ;  /* 0x00000006000e1c82 */ /* 0x000fe80008000000 */
[----:B------:R-:W-:Y:S01]  /*4b30*/  @UP1 UMOV UR13, UR5 ;  /* 0x00000005000d1c82 */ /* 0x000fe20008000000 */
[----:B------:R-:W-:Y:S05]  /*4b40*/  BRA.U !UP0, `(.L_x_78) ;  /* 0x0000000108a47547 */ /* 0x000fea000b800000 */
[----:B------:R-:W-:Y:S02]  /*4b50*/  UIMAD.WIDE.U32 UR18, UR13, UR43, URZ ;  /* 0x0000002b0d1272a5 */ /* 0x000fe4000f8e00ff */
[----:B------:R-:W-:Y:S02]  /*4b60*/  UIMAD.WIDE.U32 UR26, UR14, UR40, URZ ;  /* 0x000000280e1a72a5 */ /* 0x000fe4000f8e00ff */
[----:B------:R-:W-:Y:S02]  /*4b70*/  USEL UR4, UR30, UR38, !UP5 ;  /* 0x000000261e047287 */ /* 0x000fe4000e800000 */
[----:B------:R-:W-:Y:S02]  /*4b80*/  USEL UR7, UR31, UR44, !UP6 ;  /* 0x0000002c1f077287 */ /* 0x000fe4000f000000 */
[----:B------:R-:W-:Y:S02]  /*4b90*/  UIMAD.WIDE.U32 UR8, UR4, UR22, URZ ;  /* 0x00000016040872a5 */ /* 0x000fe4000f8e00ff */
[----:B------:R-:W-:Y:S01]  /*4ba0*/  UIMAD.WIDE.U32 UR10, UR7, UR22, URZ ;  /* 0x00000016070a72a5 */ /* 0x000fe2000f8e00ff */
[----:B------:R-:W-:Y:S02]  /*4bb0*/  UMOV UR5, UR19 ;  /* 0x0000001300057c82 */ /* 0x000fe40008000000 */
[----:B------:R-:W-:Y:S03]  /*4bc0*/  USHF.R.U32.HI UR6, URZ, UR46, UR5 ;  /* 0x0000002eff067299 */ /* 0x000fe60008011605 */
[----:B------:R-:W-:Y:S01]  /*4bd0*/  UMOV UR5, UR27 ;  /* 0x0000001b00057c82 */ /* 0x000fe20008000000 */
[----:B------:R-:W-:Y:S02]  /*4be0*/  USEL UR6, UR13, UR6, !UP5 ;  /* 0x000000060d067287 */ /* 0x000fe4000e800000 */
[----:B------:R-:W-:Y:S03]  /*4bf0*/  USHF.R.U32.HI UR12, URZ, UR41, UR5 ;  /* 0x00000029ff0c7299 */ /* 0x000fe60008011605 */
[----:B------:R-:W-:Y:S02]  /*4c00*/  UMOV UR5, UR9 ;  /* 0x0000000900057c82 */ /* 0x000fe40008000000 */
[----:B------:R-:W-:Y:S03]  /*4c10*/  @UP4 USHF.R.U32.HI UR4, URZ, UR23, UR5 ;  /* 0x00000017ff044299 */ /* 0x000fe60008011605 */
[----:B------:R-:W-:Y:S01]  /*4c20*/  UMOV UR5, UR11 ;  /* 0x0000000b00057c82 */ /* 0x000fe20008000000 */
[----:B------:R-:W-:Y:S02]  /*4c30*/  UIMAD UR4, UR39, UR4, URZ ;  /* 0x00000004270472a4 */ /* 0x000fe4000f8e02ff */
[----:B------:R-:W-:Y:S02]  /*4c40*/  @UP4 USHF.R.U32.HI UR7, URZ, UR23, UR5 ;  /* 0x00000017ff074299 */ /* 0x000fe40008011605 */
[----:B------:R-:W-:Y:S02]  /*4c50*/  UIMAD.WIDE.U32 UR10, UR6, UR22, URZ ;  /* 0x00000016060a72a5 */ /* 0x000fe4000f8e00ff */
[----:B------:R-:W-:Y:S02]  /*4c60*/  USEL UR5, UR14, UR12, !UP6 ;  /* 0x0000000c0e057287 */ /* 0x000fe4000f000000 */
[----:B------:R-:W-:Y:S02]  /*4c70*/  UIMAD UR8, UR39, UR7, URZ ;  /* 0x00000007270872a4 */ /* 0x000fe4000f8e02ff */
[----:B------:R-:W-:Y:S03]  /*4c80*/  UISETP.GE.AND UP0, UPT, UR6, UR4, UPT ;  /* 0x000000040600728c */ /* 0x000fe6000bf06270 */
[----:B------:R-:W-:Y:S01]  /*4c90*/  UMOV UR4, UR11 ;  /* 0x0000000b00047c82 */ /* 0x000fe20008000000 */
[----:B------:R-:W-:Y:S02]  /*4ca0*/  UISETP.GE.OR UP0, UPT, UR5, UR8, UP0 ;  /* 0x000000080500728c */ /* 0x000fe40008706670 */
[----:B------:R-:W-:Y:S02]  /*4cb0*/  USHF.R.U32.HI UR4, URZ, UR23, UR4 ;  /* 0x00000017ff047299 */ /* 0x000fe40008011604 */
[----:B------:R-:W-:Y:S02]  /*4cc0*/  UIMAD.WIDE.U32 UR8, UR5, UR22, URZ ;  /* 0x00000016050872a5 */ /* 0x000fe4000f8e00ff */
[----:B------:R-:W-:Y:S04]  /*4cd0*/  USEL UR10, UR6, UR4, !UP4 ;  /* 0x00000004060a7287 */ /* 0x000fe8000e000000 */
[----:B------:R-:W-:Y:S01]  /*4ce0*/  UIADD3 UR11, UPT, UPT, -UR10, URZ, URZ ;  /* 0x000000ff0a0b7290 */ /* 0x000fe2000fffe1ff */
[----:B------:R-:W-:Y:S02]  /*4cf0*/  @!UP0 UMOV UR4, UR9 ;  /* 0x0000000900048c82 */ /* 0x000fe40008000000 */
[----:B------:R-:W-:Y:S02]  /*4d00*/  @!UP0 USHF.R.U32.HI UR4, URZ, UR23, UR4 ;  /* 0x00000017ff048299 */ /* 0x000fe40008011604 */
[----:B------:R-:W-:Y:S02]  /*4d10*/  UIMAD UR8, UR39, UR11, UR6 ;  /* 0x0000000b270872a4 */ /* 0x000fe4000f8e0206 */
[----:B------:R-:W-:Y:S04]  /*4d20*/  @!UP0 USEL UR4, UR5, UR4, !UP4 ;  /* 0x0000000405048287 */ /* 0x000fe8000e000000 */
[----:B------:R-:W-:Y:S02]  /*4d30*/  @!UP0 UIMAD UR8, UR7, UR8, UR4 ;  /* 0x00000008070882a4 */ /* 0x000fe4000f8e0204 */
[----:B------:R-:W-:Y:S02]  /*4d40*/  @!UP0 UIADD3 UR9, UPT, UPT, UR10, -UR4, URZ ;  /* 0x800000040a098290 */ /* 0x000fe4000fffe0ff */
[----:B------:R-:W-:Y:S02]  /*4d50*/  UIADD3 UR4, UPT, UPT, -UR5, URZ, URZ ;  /* 0x000000ff05047290 */ /* 0x000fe4000fffe1ff */
[----:B------:R-:W-:Y:S02]  /*4d60*/  UIADD3 UR7, UPT, UPT, -UR6, URZ, URZ ;  /* 0x000000ff06077290 */ /* 0x000fe4000fffe1ff */
[----:B------:R-:W-:Y:S02]  /*4d70*/  @!UP0 UIMAD UR6, UR9, UR39, UR5 ;  /* 0x00000027090682a4 */ /* 0x000fe4000f8e0205 */
[----:B------:R-:W-:Y:S02]  /*4d80*/  UIMAD UR14, UR15, UR4, UR14 ;  /* 0x000000040f0e72a4 */ /* 0x000fe4000f8e020e */
[----:B------:R-:W-:Y:S01]  /*4d90*/  UIMAD UR13, UR42, UR7, UR13 ;  /* 0x000000072a0d72a4 */ /* 0x000fe2000f8e020d */
[----:B------:R-:W-:Y:S02]  /*4da0*/  @!UP0 UMOV UR5, UR8 ;  /* 0x0000000800058c82 */ /* 0x000fe40008000000 */
[----:B------:R-:W-:Y:S02]  /*4db0*/  UIMAD UR14, UR5, UR15, UR14 ;  /* 0x0000000f050e72a4 */ /* 0x000fe4000f8e020e */
[----:B------:R-:W-:Y:S11]  /*4dc0*/  UIMAD UR13, UR6, UR42, UR13 ;  /* 0x0000002a060d72a4 */ /* 0x000ff6000f8e020d */
[----:B------:R-:W-:Y:S01]  /*4dd0*/  @!UPT UIADD3 URZ, UPT, UPT, URZ, URZ, URZ ;  /* 0x000000fffffff290 */ /* 0x000fe2000fffe0ff */
.L_x_78:
[----:B------:R-:W2:Y:S01]  /*4de0*/  @!UP2 LDCU.128 UR8, c[0x0][0xb10] ;  /* 0x00016200ff08a7ac */ /* 0x000ea20008000c00 */
[C---:B----4-:R-:W-:Y:S02]  /*4df0*/  ISETP.NE.U32.AND P1, PT, R4.reuse, RZ, PT ;  /* 0x000000ff0400720c */ /* 0x050fe40003f25070 */
[----:B------:R-:W-:Y:S02]  /*4e00*/  ISETP.NE.U32.AND P0, PT, R4, RZ, PT ;  /* 0x000000ff0400720c */ /* 0x000fe40003f05070 */
[C---:B------:R-:W-:Y:S02]  /*4e10*/  ISETP.NE.AND.EX P1, PT, R5.reuse, RZ, PT, P1 ;  /* 0x000000ff0500720c */ /* 0x040fe40003f25310 */
[----:B------:R-:W-:Y:S01]  /*4e20*/  ISETP.NE.AND.EX P0, PT, R5, RZ, PT, P0 ;  /* 0x000000ff0500720c */ /* 0x000fe20003f05300 */
[----:B------:R-:W3:Y:S01]  /*4e30*/  @!UP2 LDCU UR5, c[0x0][0xb0c] ;  /* 0x00016180ff05a7ac */ /* 0x000ee20008000800 */
[----:B------:R-:W-:Y:S01]  /*4e40*/  SHF.L.U32 R9, R15, 0x1f, RZ ;  /* 0x0000001f0f097819 */ /* 0x000fe200000006ff */
[----:B------:R-:W-:Y:S02]  /*4e50*/  USHF.L.U32 UR35, UR16, 0x7, URZ ;  /* 0x0000000710237899 */ /* 0x000fe400080006ff */
[----:B------:R-:W-:Y:S02]  /*4e60*/  USHF.L.U32 UR34, UR20, 0x6, URZ ;  /* 0x0000000614227899 */ /* 0x000fe400080006ff */
[----:B--2---:R-:W-:Y:S07]  /*4e70*/  UIMAD.WIDE.U32 UR6, UR14, UR8, URZ ;  /* 0x000000080e0672a5 */ /* 0x004fee000f8e00ff */
[----:B------:R-:W-:Y:S01]  /*4e80*/  @!UP2 UMOV UR4, UR7 ;  /* 0x000000070004ac82 */ /* 0x000fe20008000000 */
[----:B---3--:R-:W-:Y:S02]  /*4e90*/  @!UP2 UISETP.NE.AND UP0, UPT, UR5, 0x1, UPT ;  /* 0x000000010500a88c */ /* 0x008fe4000bf05270 */
[----:B------:R-:W-:Y:S02]  /*4ea0*/  @!UP2 USHF.R.U32.HI UR4, URZ, UR9, UR4 ;  /* 0x00000009ff04a299 */ /* 0x000fe40008011604 */
[----:B------:R-:W-:Y:S02]  /*4eb0*/  UIMAD.WIDE.U32 UR6, UR13, UR11, URZ ;  /* 0x0000000b0d0672a5 */ /* 0x000fe4000f8e00ff */
[----:B------:R-:W-:Y:S02]  /*4ec0*/  @!UP2 USEL UR8, UR14, UR4, !UP0 ;  /* 0x000000040e08a287 */ /* 0x000fe4000c000000 */
[----:B------:R-:W-:Y:S03]  /*4ed0*/  @!UP2 UISETP.NE.AND UP0, UPT, UR10, 0x1, UPT ;  /* 0x000000010a00a88c */ /* 0x000fe6000bf05270 */
[----:B------:R-:W-:Y:S02]  /*4ee0*/  @!UP2 UMOV UR6, UR7 ;  /* 0x000000070006ac82 */ /* 0x000fe40008000000 */
[----:B------:R-:W2:Y:S02]  /*4ef0*/  @!UP2 LDCU UR4, c[0x0][0xb20] ;  /* 0x00016400ff04a7ac */ /* 0x000ea40008000800 */
[----:B--2---:R-:W-:Y:S04]  /*4f00*/  @!UP2 USHF.R.U32.HI UR6, URZ, UR4, UR6 ;  /* 0x00000004ff06a299 */ /* 0x004fe80008011606 */
[----:B------:R-:W-:Y:S04]  /*4f10*/  @!UP2 USEL UR6, UR13, UR6, !UP0 ;  /* 0x000000060d06a287 */ /* 0x000fe8000c000000 */
[----:B------:R-:W-:Y:S02]  /*4f20*/  @!UP2 UIADD3 UR4, UPT, UPT, -UR8, UR6, URZ ;  /* 0x000000060804a290 */ /* 0x000fe4000fffe1ff */
[----:B------:R-:W-:Y:S02]  /*4f30*/  @!UP2 UIADD3 UR6, UPT, UPT, UR8, -UR6, URZ ;  /* 0x800000060806a290 */ /* 0x000fe4000fffe0ff */
[----:B------:R-:W-:Y:S02]  /*4f40*/  @!UP2 UIMAD UR14, UR4, UR5, UR14 ;  /* 0x00000005040ea2a4 */ /* 0x000fe4000f8e020e */
[----:B------:R-:W-:Y:S01]  /*4f50*/  @!UP2 UIMAD UR13, UR6, UR10, UR13 ;  /* 0x0000000a060da2a4 */ /* 0x000fe2000f8e020d */
[----:B------:R-:W-:Y:S11]  /*4f60*/  BRA.U UP3, `(.L_x_79) ;  /* 0x0000000103107547 */ /* 0x000ff6000b800000 */
[----:B------:R-:W-:Y:S04]  /*4f70*/  MOV R6, UR45 ;  /* 0x0000002d00067c02 */ /* 0x000fe80008000f00 */
[----:B------:R-:W-:Y:S04]  /*4f80*/  SHF.L.U32 R6, R6, 0x1f, RZ ;  /* 0x0000001f06067819 */ /* 0x000fe800000006ff */
[----:B------:R-:W2:Y:S02]  /*4f90*/  SYNCS.PHASECHK.TRANS64.TRYWAIT P2, [UR21+0x68], R6 ;  /* 0x00006806ff0075a7 */ /* 0x000ea40008041115 */
[----:B--2---:R-:W-:Y:S05]  /*4fa0*/  @!P2 BRA `(.L_x_80) ;  /* 0x000000400004a947 */ /* 0x004fea0003800000 */
.L_x_79:
[----:B------:R-:W-:Y:S05]  /*4fb0*/  @!P1 BRA `(.L_x_81) ;  /* 0x0000000000309947 */ /* 0x000fea0003800000 */
[----:B------:R-:W-:Y:S01]  /*4fc0*/  ISETP.NE.U32.AND P1, PT, R2, RZ, PT ;  /* 0x000000ff0200720c */ /* 0x000fe20003f25070 */
[----:B------:R-:W2:Y:S01]  /*4fd0*/  LDCU.64 UR4, c[0x0][0x358] ;  /* 0x00006b00ff0477ac */ /* 0x000ea20008000a00 */
[----:B------:R-:W-:Y:S02]  /*4fe0*/  IMAD.MOV.U32 R26, RZ, RZ, 0x1 ;  /* 0x00000001ff1a7424 */ /* 0x000fe400078e00ff */
[----:B------:R-:W-:Y:S11]  /*4ff0*/  ISETP.NE.AND.EX P1, PT, R3, RZ, PT, P1 ;  /* 0x000000ff0300720c */ /* 0x000ff60003f25310 */
[----:B------:R-:W-:Y:S02]  /*5000*/  @!UPT UIADD3 URZ, UPT, UPT, URZ, URZ, URZ ;  /* 0x000000fffffff290 */ /* 0x000fe4000fffe0ff */
[----:B------:R-:W3:Y:S01]  /*5010*/  @P1 LDC.64 R10, c[0x0][0x888] ;  /* 0x00022200ff0a1b82 */ /* 0x000ee20000000a00 */
[----:B-1----:R-:W-:Y:S04]  /*5020*/  @P1 IMAD R0, R4, UR60, RZ ;  /* 0x0000003c04001c24 */ /* 0x002fe8000f8e02ff */
[----:B---3--:R-:W-:Y:S04]  /*5030*/  @P1 IMAD.WIDE R10, R0, 0x4, R10 ;  /* 0x00000004000a1825 */ /* 0x008fe800078e020a */
[----:B------:R-:W-:Y:S01]  /*5040*/  HFMA2 R0, -RZ, RZ, 0, 5.9604644775390625e-08 ;  /* 0x00000001ff007431 */ /* 0x000fe200000001ff */
[----:B--2--5:R2:W5:Y:S04]  /*5050*/  @P1 LDG.E R27, desc[UR4][R10.64] ;  /* 0x000000040a1b1981 */ /* 0x024568000c1e1900 */
[----:B------:R-:W-:Y:S01]  /*5060*/  @!P1 PRMT R26, R0, 0x7610, R26 ;  /* 0x00007610001a9816 */ /* 0x000fe2000000001a */
[----:B--2---:R-:W3:Y:S06]  /*5070*/  @!P1 LDC R27, c[0x0][0x880] ;  /* 0x00022000ff1b9b82 */ /* 0x004eec0000000800 */
.L_x_81:
[----:B---3-5:R-:W-:Y:S01]  /*5080*/  @!P0 FSETP.EQ.AND P1, PT, R27, RZ, PT ;  /* 0x000000ff1b00820b */ /* 0x028fe20003f22000 */
[----:B------:R-:W-:Y:S01]  /*5090*/  @!UPT UIADD3 URZ, UPT, UPT, URZ, URZ, URZ ;  /* 0x000000fffffff290 */ /* 0x000fe2000fffe0ff */
[----:B------:R-:W-:Y:S11]  /*50a0*/  @!P0 BRA `(.L_x_82) ;  /* 0x0000000000188947 */ /* 0x000ff60003800000 */
[----:B------:R-:W-:Y:S02]  /*50b0*/  LOP3.LUT P0, RZ, R26, 0xff, RZ, 0xc0, !PT ;  /* 0x000000ff1aff7812 */ /* 0x000fe4000780c0ff */
[----:B------:R-:W-:Y:S04]  /*50c0*/  ISETP.NE.U32.AND P1, PT, R2, RZ, PT ;  /* 0x000000ff0200720c */ /* 0x000fe80003f25070 */
[----:B------:R-:W-:Y:S04]  /*50d0*/  ISETP.NE.AND.EX P1, PT, R3, RZ, PT, P1 ;  /* 0x000000ff0300720c */ /* 0x000fe80003f25310 */
[----:B------:R-:W-:Y:S03]  /*50e0*/  PLOP3.LUT P1, PT, P1, PT, PT, 0x8, 0x80 ;  /* 0x000000000080781c */ /* 0x000fe60000f2e170 */
[----:B------:R-:W-:Y:S11]  /*50f0*/  @P0 FSETP.EQ.AND P1, PT, R27, RZ, PT ;  /* 0x000000ff1b00020b */ /* 0x000ff60003f22000 */
[----:B------:R-:W-:Y:S02]  /*5100*/  @!UPT UIADD3 URZ, UPT, UPT, URZ, URZ, URZ ;  /* 0x000000fffffff290 */ /* 0x000fe4000fffe0ff */
.L_x_82:
[----:B------:R-:W2:Y:S01]  /*5110*/  SYNCS.PHASECHK.TRANS64.TRYWAIT P2, [UR21+0x40], R9 ;  /* 0x00004009ff0075a7 */ /* 0x000ea20008041115 */
[----:B------:R-:W-:Y:S04]  /*5120*/  ELECT P0, URZ, PT ;  /* 0x0000000000ff782f */ /* 0x000fe80003800000 */
[----:B------:R-:W-:Y:S11]  /*5130*/  PLOP3.LUT P1, PT, P1, P0, PT, 0xf2, 0x2f ;  /* 0x00000000002f781c */ /* 0x000ff60000f21e72 */
[----:B------:R-:W-:Y:S02]  /*5140*/  @!UPT UIADD3 URZ, UPT, UPT, URZ, URZ, URZ ;  /* 0x000000fffffff290 */ /* 0x000fe4000fffe0ff */
[----:B------:R-:W-:Y:S05]  /*5150*/  @!P1 IADD3 R8, P0, PT, R16, 0x580, RZ ;  /* 0x0000058010089810 */ /* 0x000fea0007f1e0ff */
[----:B-1----:R-:W-:Y:S01]  /*5160*/  @!P1 IMAD.X R6, RZ, RZ, R17, P0 ;  /* 0x000000ffff069224 */ /* 0x002fe200000e0611 */
[----:B--2---:R-:W-:Y:S07]  /*5170*/  @!P2 BRA `(.L_x_83) ;  /* 0x0000003c00a8a947 */ /* 0x004fee0003800000 */
.L_x_166:
[----:B------:R-:W-:Y:S01]  /*5180*/  @!P1 R2UR UR5, R8 ;  /* 0x00000000080592ca */ /* 0x000fe200000e0000 */
[----:B------:R-:W-:Y:S01]  /*5190*/  VOTEU.ALL UP0, P1 ;  /* 0x0000000000ff7886 */ /* 0x000fe20000800000 */
[----:B------:R-:W-:Y:S01]  /*51a0*/  @!P1 R2UR UR4, R6 ;  /* 0x00000000060492ca */ /* 0x000fe200000e0000 */
[----:B-1----:R-:W-:Y:S01]  /*51b0*/  @!P1 IMAD.MOV.U32 R0, RZ, RZ, 0x2000 ;  /* 0x00002000ff009424 */ /* 0x002fe200078e00ff */
[----:B------:R-:W-:Y:S01]  /*51c0*/  UMOV UR8, 0x0 ;  /* 0x0000000000087882 */ /* 0x000fe20000000000 */
[----:B------:R-:W-:Y:S01]  /*51d0*/  UMOV UR9, 0x10000000 ;  /* 0x1000000000097882 */ /* 0x000fe20000000000 */
[----:B------:R-:W-:Y:S01]  /*51e0*/  @!UP0 UIADD3 UR32, UPT, UPT, UR21, 0x200, URZ ;  /* 0x0000020015208890 */ /* 0x000fe2000fffe0ff */
[----:B------:R-:W-:Y:S01]  /*51f0*/  @!P1 IADD3 R8, P0, PT, R16, 0x580, RZ ;  /* 0x0000058010089810 */ /* 0x000fe20007f1e0ff */
[----:B------:R-:W-:Y:S01]  /*5200*/  VOTEU.ALL UP0, P1 ;  /* 0x0000000000ff7886 */ /* 0x000fe20000800000 */
[----:B------:R-:W-:Y:S01]  /*5210*/  UMOV UR36, UR60 ;  /* 0x0000003c00247c82 */ /* 0x000fe20008000000 */
[----:B------:R-:W-:Y:S02]  /*5220*/  UPRMT UR6, UR54, 0x654, UR33 ;  /* 0x0000065436067896 */ /* 0x000fe40008000021 */
[----:B------:R-:W-:Y:S02]  /*5230*/  @!P1 IMAD.X R6, RZ, RZ, R17, P0 ;  /* 0x000000ffff069224 */ /* 0x000fe400000e0611 */
[----:B------:R-:W-:Y:S02]  /*5240*/  IMAD.U32 R10, RZ, RZ, UR5 ;  /* 0x00000005ff0a7e24 */ /* 0x000fe4000f8e00ff */
[----:B------:R-:W-:Y:S03]  /*5250*/  IMAD.U32 R11, RZ, RZ, UR4 ;  /* 0x00000004ff0b7e24 */ /* 0x000fe6000f8e00ff */
[----:B------:R-:W-:Y:S02]  /*5260*/  @!P1 R2UR UR4, R10 ;  /* 0x000000000a0492ca */ /* 0x000fe400000e0000 */
[----:B------:R-:W-:Y:S11]  /*5270*/  @!P1 R2UR UR5, R11 ;  /* 0x000000000b0592ca */ /* 0x000ff600000e0000 */
[----:B------:R-:W-:Y:S02]  /*5280*/  @!UPT UIADD3 URZ, UPT, UPT, URZ, URZ, URZ ;  /* 0x000000fffffff290 */ /* 0x000fe4000fffe0ff */
[----:B------:R1:W-:Y:S01]  /*5290*/  @!UP0 UTMALDG.3D [UR32], [UR4], desc[UR8] ;  /* 0x00000820040085b4 */ /* 0x0003e20008011000 */
[----:B------:R1:W-:Y:S01]  /*52a0*/  @!P1 SYNCS.ARRIVE.TRANS64.RED.A0TR RZ, [UR21+0x20], R0 ;  /* 0x00002000ffff99a7 */ /* 0x0003e20008300415 */
[----:B------:R-:W-:Y:S01]  /*52b0*/  SYNCS.ARRIVE.TRANS64.RED.A1T0 RZ, [UR6], RZ ;  /* 0x000000ffffff79a7 */ /* 0x000fe20008100406 */
[----:B------:R-:W2:Y:S02]  /*52c0*/  SYNCS.PHASECHK.TRANS64.TRYWAIT P2, [UR21+0x48], R9 ;  /* 0x00004809ff0075a7 */ /* 0x000ea40008041115 */
[----:B-12---:R-:W-:Y:S05]  /*52d0*/  @!P2 BRA `(.L_x_84) ;  /* 0x0000003c0068a947 */ /* 0x006fea0003800000 */
.L_x_168:
        /* <DEDUP_REMOVED lines=8> */
[----:B------:R-:W-:Y:S01]  /*5360*/  @!UP0 UIADD3 UR24, UPT, UPT, UR21, 0x2200, URZ ;  /* 0x0000220015188890 */ /* 0x000fe2000fffe0ff */
[----:B------:R-:W-:Y:S01]  /*5370*/  VOTEU.ALL UP0, P1 ;  /* 0x0000000000ff7886 */ /* 0x000fe20000800000 */
[----:B------:R-:W-:Y:S01]  /*5380*/  UMOV UR27, UR35 ;  /* 0x00000023001b7c82 */ /* 0x000fe20008000000 */
[----:B------:R-:W-:Y:S02]  /*5390*/  UMOV UR28, UR60 ;  /* 0x0000003c001c7c82 */ /* 0x000fe40008000000 */
[----:B------:R-:W-:Y:S01]  /*53a0*/  IMAD.U32 R10, RZ, RZ, UR5 ;  /* 0x00000005ff0a7e24 */ /* 0x000fe2000f8e00ff */
[----:B------:R-:W-:Y:S01]  /*53b0*/  UPRMT UR6, UR54, 0x654, UR25 ;  /* 0x0000065436067896 */ /* 0x000fe20008000019 */
[----:B------:R-:W-:Y:S02]  /*53c0*/  IMAD.U32 R11, RZ, RZ, UR4 ;  /* 0x00000004ff0b7e24 */ /* 0x000fe4000f8e00ff */
[----:B------:R-:W-:Y:S01]  /*53d0*/  @!P1 IMAD.X R6, RZ, RZ, R17, P0 ;  /* 0x000000ffff069224 */ /* 0x000fe200000e0611 */
        /* <DEDUP_REMOVED lines=8> */
.L_x_170:
[----:B------:R-:W-:Y:S01]  /*5460*/  @!P1 R2UR UR5, R8 ;  /* 0x00000000080592ca */ /* 0x000fe200000e0000 */
[----:B------:R-:W-:Y:S01]  /*5470*/  VOTEU.ALL UP0, P1 ;  /* 0x0000000000ff7886 */ /* 0x000fe20000800000 */
[----:B------:R-:W-:Y:S01]  /*5480*/  @!P1 R2UR UR4, R6 ;  /* 0x00000000060492ca */ /* 0x000fe200000e0000 */
[----:B-1----:R-:W-:Y:S01]  /*5490*/  @!P1 IMAD.MOV.U32 R0, RZ, RZ, 0x2000 ;  /* 0x00002000ff009424 */ /* 0x002fe200078e00ff */
[----:B------:R-:W-:Y:S01]  /*54a0*/  UMOV UR8, 0x0 ;  /* 0x0000000000087882 */ /* 0x000fe20000000000 */
[----:B------:R-:W-:Y:S01]  /*54b0*/  UMOV UR9, 0x10000000 ;  /* 0x1000000000097882 */ /* 0x000fe20000000000 */
[----:B------:R-:W-:Y:S01]  /*54c0*/  @!UP0 UIADD3 UR18, UPT, UPT, UR34, 0x20, URZ ;  /* 0x0000002022128890 */ /* 0x000fe2000fffe0ff */
[----:B------:R-:W-:Y:S01]  /*54d0*/  VIADD R14, R14, 0x1 ;  /* 0x000000010e0e7836 */ /* 0x000fe20000000000 */
[----:B------:R-:W-:Y:S01]  /*54e0*/  @!UP0 UIADD3 UR16, UPT, UPT, UR21, 0x4200, URZ ;  /* 0x0000420015108890 */ /* 0x000fe2000fffe0ff */
[----:B------:R-:W-:Y:S01]  /*54f0*/  VOTEU.ALL UP0, P1 ;  /* 0x0000000000ff7886 */ /* 0x000fe20000800000 */
[----:B------:R-:W-:Y:S01]  /*5500*/  UMOV UR19, UR35 ;  /* 0x0000002300137c82 */ /* 0x000fe20008000000 */
[----:B------:R-:W-:Y:S02]  /*5510*/  UMOV UR20, UR60 ;  /* 0x0000003c00147c82 */ /* 0x000fe40008000000 */
[----:B------:R-:W-:Y:S01]  /*5520*/  IMAD.U32 R10, RZ, RZ, UR5 ;  /* 0x00000005ff0a7e24 */ /* 0x000fe2000f8e00ff */
[----:B------:R-:W-:Y:S01]  /*5530*/  UPRMT UR6, UR54, 0x654, UR17 ;  /* 0x0000065436067896 */ /* 0x000fe20008000011 */
        /* <DEDUP_REMOVED lines=9> */
.L_x_172:
[----:B------:R-:W-:Y:S01]  /*55d0*/  @!P1 IADD3 R6, P0, PT, R16, 0x580, RZ ;  /* 0x0000058010069810 */ /* 0x000fe20007f1e0ff */
[----:B------:R-:W-:Y:S01]  /*55e0*/  VOTEU.ALL UP0, P1 ;  /* 0x0000000000ff7886 */ /* 0x000fe20000800000 */
[----:B------:R-:W-:Y:S01]  /*55f0*/  UMOV UR6, 0x0 ;  /* 0x0000000000067882 */ /* 0x000fe20000000000 */
[----:B------:R-:W-:Y:S01]  /*5600*/  UMOV UR7, 0x10000000 ;  /* 0x1000000000077882 */ /* 0x000fe20000000000 */
[----:B------:R-:W-:Y:S01]  /*5610*/  @!P1 R2UR UR5, R6 ;  /* 0x00000000060592ca */ /* 0x000fe200000e0000 */
[----:B-1----:R-:W-:Y:S01]  /*5620*/  @!P1 IMAD.X R0, RZ, RZ, R17, P0 ;  /* 0x000000ffff009224 */ /* 0x002fe200000e0611 */
[----:B------:R-:W-:Y:S01]  /*5630*/  @!UP0 UIADD3 UR10, UPT, UPT, UR34, 0x30, URZ ;  /* 0x00000030220a8890 */ /* 0x000fe2000fffe0ff */
[----:B------:R-:W-:Y:S01]  /*5640*/  R2UR UR18, R53 ;  /* 0x00000000351272ca */ /* 0x000fe200000e0000 */
[----:B------:R-:W-:Y:S01]  /*5650*/  @!UP0 UIADD3 UR8, UPT, UPT, UR21, 0x6200, URZ ;  /* 0x0000620015088890 */ /* 0x000fe2000fffe0ff */
[----:B------:R-:W-:Y:S01]  /*5660*/  R2UR UR16, R54 ;  /* 0x00000000361072ca */ /* 0x000fe200000e0000 */
[----:B------:R-:W-:Y:S01]  /*5670*/  @!UP0 UIADD3 UR9, UPT, UPT, UR21, 0x38, URZ ;  /* 0x0000003815098890 */ /* 0x000fe2000fffe0ff */
[----:B------:R-:W-:Y:S01]  /*5680*/  @!P1 R2UR UR4, R0 ;  /* 0x00000000000492ca */ /* 0x000fe200000e0000 */
[----:B------:R-:W-:Y:S01]  /*5690*/  VOTEU.ALL UP0, P1 ;  /* 0x0000000000ff7886 */ /* 0x000fe20000800000 */
[----:B------:R-:W-:Y:S01]  /*56a0*/  UMOV UR11, UR35 ;  /* 0x00000023000b7c82 */ /* 0x000fe20008000000 */
[----:B------:R-:W-:Y:S01]  /*56b0*/  UMOV UR12, UR60 ;  /* 0x0000003c000c7c82 */ /* 0x000fe20008000000 */
[C---:B------:R-:W-:Y:S01]  /*56c0*/  ISETP.NE.AND P0, PT, R14.reuse, 0x2, PT ;  /* 0x000000020e00780c */ /* 0x040fe20003f05270 */
[----:B------:R-:W-:Y:S01]  /*56d0*/  UPLOP3.LUT UP3, UPT, UPT, UPT, UPT, 0x80, 0x8 ;  /* 0x000000000008789c */ /* 0x000fe20003f6f070 */
[----:B------:R-:W-:Y:S01]  /*56e0*/  IMAD.U32 R8, RZ, RZ, UR5 ;  /* 0x00000005ff087e24 */ /* 0x000fe2000f8e00ff */
[----:B------:R-:W-:Y:S01]  /*56f0*/  LOP3.LUT R15, R15, 0x1, RZ, 0x3c, !PT ;  /* 0x000000010f0f7812 */ /* 0x000fe200078e3cff */
[----:B------:R-:W-:Y:S01]  /*5700*/  UMOV UR60, UR29 ;  /* 0x0000001d003c7c82 */ /* 0x000fe20008000000 */
[----:B------:R-:W-:Y:S01]  /*5710*/  SEL R0, RZ, 0x1, P0 ;  /* 0x00000001ff007807 */ /* 0x000fe20000000000 */
[----:B------:R-:W-:Y:S01]  /*5720*/  UIADD3 UR20, UPT, UPT, UR13, UR18, URZ ;  /* 0x000000120d147290 */ /* 0x000fe2000fffe0ff */
[----:B------:R-:W-:Y:S01]  /*5730*/  SEL R14, R14, RZ, P0 ;  /* 0x000000ff0e0e7207 */ /* 0x000fe20000000000 */
[----:B------:R-:W-:Y:S01]  /*5740*/  UIADD3 UR16, UPT, UPT, UR14, UR16, URZ ;  /* 0x000000100e107290 */ /* 0x000fe2000fffe0ff */
[----:B------:R-:W-:Y:S01]  /*5750*/  IMAD.U32 R9, RZ, RZ, UR4 ;  /* 0x00000004ff097e24 */ /* 0x000fe2000f8e00ff */
[----:B------:R-:W-:Y:S02]  /*5760*/  @!P1 R2UR UR4, R8 ;  /* 0x00000000080492ca */ /* 0x000fe400000e0000 */
[----:B------:R-:W-:Y:S02]  /*5770*/  LOP3.LUT R13, R13, R0, RZ, 0x3c, !PT ;  /* 0x000000000d0d7212 */ /* 0x000fe400078e3cff */
[----:B------:R-:W-:Y:S11]  /*5780*/  @!P1 R2UR UR5, R9 ;  /* 0x00000000090592ca */ /* 0x000ff600000e0000 */
[----:B------:R-:W-:Y:S02]  /*5790*/  @!UPT UIADD3 URZ, UPT, UPT, URZ, URZ, URZ ;  /* 0x000000fffffff290 */ /* 0x000fe4000fffe0ff */
[----:B------:R2:W-:Y:S01]  /*57a0*/  @!UP0 UTMALDG.3D [UR8], [UR4], desc[UR6] ;  /* 0x00000608040085b4 */ /* 0x0005e20008011000 */
[----:B------:R2:W-:Y:S01]  /*57b0*/  @!P1 SYNCS.ARRIVE.TRANS64.RED.A0TR RZ, [UR21+0x38], R7 ;  /* 0x00003807ffff99a7 */ /* 0x0005e20008300415 */
[----:B------:R-:W-:Y:S01]  /*57c0*/  SYNCS.ARRIVE.TRANS64.RED.A1T0 RZ, [UR37], RZ ;  /* 0x000000ffffff79a7 */ /* 0x000fe20008100425 */
[----:B------:R-:W-:Y:S05]  /*57d0*/  BRA.U UP1, `(.L_x_87) ;  /* 0xfffffff101607547 */ /* 0x000fea000b83ffff */
[----:B------:R-:W-:-:S04]  /*57e0*/  SHF.L.U32 R2, R15, 0x1f, RZ ;  /* 0x0000001f0f027819 */ /* 0x000fc800000006ff */
[----:B------:R-:W1:Y:S02]  /*57f0*/  SYNCS.PHASECHK.TRANS64.TRYWAIT P0, [UR21+0x40], R2 ;  /* 0x00004002ff0075a7 */ /* 0x000e640008001115 */
[----:B-1----:R-:W-:Y:S05]  /*5800*/  @!P0 BRA `(.L_x_88) ;  /* 0x0000003800648947 */ /* 0x002fea0003800000 */
.L_x_174:
[----:B------:R-:W3:Y:S02]  /*5810*/  SYNCS.PHASECHK.TRANS64.TRYWAIT P0, [UR21+0x48], R2 ;  /* 0x00004802ff0075a7 */ /* 0x000ee40008001115 */
[----:B---3--:R-:W-:Y:S05]  /*5820*/  @!P0 BRA `(.L_x_89) ;  /* 0x0000003800748947 */ /* 0x008fea0003800000 */
.L_x_176:
[----:B------:R-:W3:Y:S02]  /*5830*/  SYNCS.PHASECHK.TRANS64.TRYWAIT P0, [UR21+0x50], R2 ;  /* 0x00005002ff0075a7 */ /* 0x000ee40008001115 */
[----:B---3--:R-:W-:Y:S05]  /*5840*/  @!P0 BRA `(.L_x_90) ;  /* 0x0000003800848947 */ /* 0x008fea0003800000 */
.L_x_178:
[----:B-1----:R-:W-:-:S07]  /*5850*/  MOV R0, UR21 ;  /* 0x0000001500007c02 */ /* 0x002fce0008000f00 */
.L_x_91:
[----:B-1----:R-:W-:-:S04]  /*5860*/  SHF.L.U32 R2, R15, 0x1f, RZ ;  /* 0x0000001f0f027819 */ /* 0x002fc800000006ff */
[----:B------:R1:W3:Y:S03]  /*5870*/  SYNCS.PHASECHK.TRANS64.TRYWAIT P0, [R0+URZ+0x58], R2 ;  /* 0x00005802000075a7 */ /* 0x0002e600080011ff */
[----:B---3--:R-:W-:Y:S05]  /*5880*/  @!P0 NANOSLEEP.SYNCS 0x989680 ;  /* 0x009896800000895d */ /* 0x008fea0003900000 */
[----:B------:R-:W3:Y:S02]  /*5890*/  @!P0 SYNCS.PHASECHK.TRANS64 P0, [R0+URZ+0x58], R2 ;  /* 0x00005802000085a7 */ /* 0x000ee400080010ff */
[----:B--23--:R-:W-:Y:S05]  /*58a0*/  @P0 EXIT ;  /* 0x000000000000094d */ /* 0x00cfea0003800000 */
[----:B------:R-:W-:Y:S05]  /*58b0*/  BRA `(.L_x_91) ;  /* 0xfffffffc00e87947 */ /* 0x000fea000383ffff */
.L_x_76:
[----:B------:R-:W-:-:S06]  /*58c0*/  UISETP.GE.AND UP0, UPT, UR17, 0x4, UPT ;  /* 0x000000041100788c */ /* 0x000fcc000bf06270 */
[----:B------:R-:W-:-:S13]  /*58d0*/  PLOP3.LUT P0, PT, PT, PT, UP0, 0x80, 0x8 ;  /* 0x000000000008781c */ /* 0x000fda0003f0f008 */
[----:B------:R-:W-:Y:S05]  /*58e0*/  @!P0 EXIT ;  /* 0x000000000000894d */ /* 0x000fea0003800000 */
[----:B------:R-:W-:Y:S01]  /*58f0*/  BAR.SYNC.DEFER_BLOCKING 0x6, 0xa0 ;  /* 0x0182800000007b1d */ /* 0x000fe20000010000 */
[C---:B------:R-:W-:Y:S01]  /*5900*/  IMAD.SHL.U32 R2, R65.reuse, 0x10, RZ ;  /* 0x0000001041027824 */ /* 0x040fe200078e00ff */
[C---:B------:R-:W-:Y:S01]  /*5910*/  SHF.L.U32 R23, R65.reuse, 0x10, RZ ;  /* 0x0000001041177819 */ /* 0x040fe200000006ff */
[C---:B------:R-:W-:Y:S01]  /*5920*/  IMAD.SHL.U32 R64, R65.reuse, 0x2, RZ ;  /* 0x0000000241407824 */ /* 0x040fe200078e00ff */
[C---:B------:R-:W-:Y:S01]  /*5930*/  LOP3.LUT R66, R65.reuse, 0x60, RZ, 0xc0, !PT ;  /* 0x0000006041427812 */ /* 0x040fe200078ec0ff */
[----:B------:R-:W-:Y:S01]  /*5940*/  HFMA2 R60, -RZ, RZ, 0, 0 ;  /* 0x00000000ff3c7431 */ /* 0x000fe200000001ff */
[----:B------:R-:W-:Y:S02]  /*5950*/  UMOV UR43, 0x400 ;  /* 0x00000400002b7882 */ /* 0x000fe40000000000 */
[----:B------:R-:W1:Y:S01]  /*5960*/  LDC.64 R50, c[0x0][0x8b0] ;  /* 0x00022c00ff327b82 */ /* 0x000e620000000a00 */
[----:B------:R-:W-:Y:S01]  /*5970*/  ULEA UR43, UR54, UR43, 0x18 ;  /* 0x0000002b362b7291 */ /* 0x000fe2000f8ec0ff */
[----:B------:R-:W-:Y:S01]  /*5980*/  LOP3.LUT R3, R2, 0x60, RZ, 0xc0, !PT ;  /* 0x0000006002037812 */ /* 0x000fe200078ec0ff */
[----:B------:R-:W2:Y:S01]  /*5990*/  LDCU.64 UR6, c[0x0][0x890] ;  /* 0x00011200ff0677ac */ /* 0x000ea20008000a00 */
[----:B------:R-:W-:Y:S01]  /*59a0*/  LOP3.LUT R63, R65, 0x2, RZ, 0xc0, !PT ;  /* 0x00000002413f7812 */ /* 0x000fe200078ec0ff */
[----:B------:R-:W-:Y:S01]  /*59b0*/  IMAD.MOV.U32 R61, RZ, RZ, 0x1 ;  /* 0x00000001ff3d7424 */ /* 0x000fe200078e00ff */
[----:B------:R-:W-:Y:S01]  /*59c0*/  LOP3.LUT R64, R3, 0xc, R64, 0xf8, !PT ;  /* 0x0000000c03407812 */ /* 0x000fe200078ef840 */
[----:B------:R-:W-:Y:S01]  /*59d0*/  UIADD3 UR4, UPT, UPT, UR43, 0x200, URZ ;  /* 0x000002002b047890 */ /* 0x000fe2000fffe0ff */
[----:B------:R-:W3:Y:S01]  /*59e0*/  LDC.64 R48, c[0x0][0x8a8] ;  /* 0x00022a00ff307b82 */ /* 0x000ee20000000a00 */
[----:B------:R-:W-:Y:S01]  /*59f0*/  LOP3.LUT R23, R23, 0x600000, RZ, 0xc0, !PT ;  /* 0x0060000017177812 */ /* 0x000fe200078ec0ff */
[----:B------:R-:W-:Y:S01]  /*5a00*/  IMAD.MOV.U32 R22, RZ, RZ, RZ ;  /* 0x000000ffff167224 */ /* 0x000fe200078e00ff */
[----:B------:R-:W-:Y:S01]  /*5a10*/  LOP3.LUT R64, R64, 0x790, R2, 0xf8, !PT ;  /* 0x0000079040407812 */ /* 0x000fe200078ef802 */
[----:B------:R-:W-:Y:S01]  /*5a20*/  IMAD.MOV.U32 R57, RZ, RZ, RZ ;  /* 0x000000ffff397224 */ /* 0x000fe200078e00ff */
[----:B------:R-:W-:Y:S01]  /*5a30*/  LOP3.LUT R65, R65, 0x4, RZ, 0xc0, !PT ;  /* 0x0000000441417812 */ /* 0x000fe200078ec0ff */
[----:B------:R-:W-:Y:S01]  /*5a40*/  IMAD.U32 R55, RZ, RZ, UR4 ;  /* 0x00000004ff377e24 */ /* 0x000fe2000f8e00ff */
[----:B------:R-:W-:Y:S01]  /*5a50*/  MOV R59, RZ ;  /* 0x000000ff003b7202 */ /* 0x000fe20000000f00 */
[----:B------:R-:W4:Y:S01]  /*5a60*/  LDCU UR55, c[0x0][0x370] ;  /* 0x00006e00ff3777ac */ /* 0x000f220008000800 */
[----:B------:R-:W4:Y:S02]  /*5a70*/  LDS R0, [UR43+0x120] ;  /* 0x0001202bff007984 */ /* 0x000f240008000800 */
[----:B------:R-:W-:Y:S01]  /*5a80*/  LEA R64, R64, R55, 0x2 ;  /* 0x0000003740407211 */ /* 0x000fe200078e10ff */
[----:B------:R-:W1:Y:S01]  /*5a90*/  LDCU UR42, c[0x0][0xb0c] ;  /* 0x00016180ff2a77ac */ /* 0x000e620008000800 */
[----:B--2---:R-:W-:Y:S01]  /*5aa0*/  IMAD.U32 R68, RZ, RZ, UR6 ;  /* 0x00000006ff447e24 */ /* 0x004fe2000f8e00ff */
[----:B------:R-:W-:-:S02]  /*5ab0*/  MOV R67, UR7 ;  /* 0x0000000700437c02 */ /* 0x000fc40008000f00 */
[--C-:B------:R-:W-:Y:S01]  /*5ac0*/  IMAD R63, R63, -0x10, R64.reuse ;  /* 0xfffffff03f3f7824 */ /* 0x100fe200078e0240 */
[----:B------:R-:W2:Y:S01]  /*5ad0*/  LDCU UR38, c[0x0][0xb30] ;  /* 0x00016600ff2677ac */ /* 0x000ea20008000800 */
[----:B------:R-:W-:Y:S01]  /*5ae0*/  IMAD R62, R65, -0x10, R64 ;  /* 0xfffffff0413e7824 */ /* 0x000fe200078e0240 */
[----:B------:R-:W1:Y:S01]  /*5af0*/  LDCU.64 UR52, c[0x0][0x888] ;  /* 0x00011100ff3477ac */ /* 0x000e620008000a00 */
[----:B------:R-:W1:Y:S01]  /*5b00*/  LDCU.64 UR40, c[0x0][0xb28] ;  /* 0x00016500ff2877ac */ /* 0x000e620008000a00 */
[----:B------:R-:W1:Y:S01]  /*5b10*/  LDCU.128 UR56, c[0x0][0xb10] ;  /* 0x00016200ff3877ac */ /* 0x000e620008000c00 */
[----:B------:R-:W1:Y:S01]  /*5b20*/  LDCU UR47, c[0x0][0x374] ;  /* 0x00006e80ff2f77ac */ /* 0x000e620008000800 */
[----:B------:R-:W-:Y:S01]  /*5b30*/  UMOV UR46, URZ ;  /* 0x000000ff002e7c82 */ /* 0x000fe20008000000 */
[----:B------:R-:W-:Y:S01]  /*5b40*/  UMOV UR45, URZ ;  /* 0x000000ff002d7c82 */ /* 0x000fe20008000000 */
[----:B-1234-:R-:W-:-:S07]  /*5b50*/  IMAD.IADD R23, R0, 0x1, R23 ;  /* 0x0000000100177824 */ /* 0x01efce00078e0217 */
.L_x_135:
[----:B------:R-:W-:Y:S02]  /*5b60*/  LEA R3, R57, UR43, 0x3 ;  /* 0x0000002b39037c11 */ /* 0x000fe4000f8e18ff */
[----:B------:R-:W-:Y:S02]  /*5b70*/  SHF.L.U32 R0, R59, 0x1f, RZ ;  /* 0x0000001f3b007819 */ /* 0x000fe400000006ff */
[----:B-1----:R-:W-:Y:S02]  /*5b80*/  LEA R4, R57, UR43, 0x4 ;  /* 0x0000002b39047c11 */ /* 0x002fe4000f8e20ff */
[----:B------:R-:W1:Y:S02]  /*5b90*/  SYNCS.PHASECHK.TRANS64.TRYWAIT P0, [R3+URZ+0x70], R0 ;  /* 0x00007000030075a7 */ /* 0x000e6400080011ff */
[----:B-12---:R-:W-:Y:S05]  /*5ba0*/  @!P0 BRA `(.L_x_92) ;  /* 0x0000003400c48947 */ /* 0x006fea0003800000 */
.L_x_179:
[----:B------:R-:W2:Y:S01]  /*5bb0*/  LDS.128 R4, [R4+0x100] ;  /* 0x0001000004047984 */ /* 0x000ea20000000c00 */
[----:B------:R-:W-:Y:S01]  /*5bc0*/  UISETP.GE.AND UP0, UPT, UR39, 0x1, UPT ;  /* 0x000000012700788c */ /* 0x000fe2000bf06270 */
[----:B------:R-:W-:Y:S01]  /*5bd0*/  @!PT LDS RZ, [RZ] ;  /* 0x00000000fffff984 */ /* 0x000fe20000000800 */
[----:B------:R-:W-:Y:S01]  /*5be0*/  @!PT LDS RZ, [RZ] ;  /* 0x00000000fffff984 */ /* 0x000fe20000000800 */
[----:B------:R-:W-:Y:S01]  /*5bf0*/  @!PT LDS RZ, [RZ] ;  /* 0x00000000fffff984 */ /* 0x000fe20000000800 */
[----:B------:R-:W-:Y:S01]  /*5c00*/  @!PT LDS RZ, [RZ] ;  /* 0x00000000fffff984 */ /* 0x000fe20000000800 */
[----:B------:R3:W-:Y:S06]  /*5c10*/  MEMBAR.ALL.CTA ;  /* 0x0000000000007992 */ /* 0x0007ec0000008000 */
[----:B---3--:R-:W3:Y:S01]  /*5c20*/  FENCE.VIEW.ASYNC.S ;  /* 0x00000000000073c6 */ /* 0x008ee20000000000 */
[----:B--2---:R-:W-:Y:S11]  /*5c30*/  LOP3.LUT P0, RZ, R6, 0x1, RZ, 0xc0, !PT ;  /* 0x0000000106ff7812 */ /* 0x004ff6000780c0ff */
[----:B------:R-:W-:Y:S02]  /*5c40*/  @!UPT UIADD3 URZ, UPT, UPT, URZ, URZ, URZ ;  /* 0x000000fffffff290 */ /* 0x000fe4000fffe0ff */
[----:B---3--:R-:W-:Y:S01]  /*5c50*/  VOTEU.ANY UP1, P0 ;  /* 0x0000000000ff7886 */ /* 0x008fe20000020100 */
[----:B------:R-:W-:Y:S01]  /*5c60*/  PLOP3.LUT P0, PT, PT, PT, UP1, 0x80, 0x8 ;  /* 0x000000000008781c */ /* 0x000fe20003f0f018 */
[----:B------:R-:W-:Y:S11]  /*5c70*/  UP2UR UR62, UPR, URZ, 0x2 ;  /* 0x00000002ff3e7883 */ /* 0x000ff60008000000 */
[----:B------:R-:W-:Y:S01]  /*5c80*/  @!UPT UIADD3 URZ, UPT, UPT, URZ, URZ, URZ ;  /* 0x000000fffffff290 */ /* 0x000fe2000fffe0ff */
[----:B-1----:R-:W-:Y:S02]  /*5c90*/  @P0 SHF.R.U32.HI R0, RZ, 0x10, R5 ;  /* 0x00000010ff000819 */ /* 0x002fe40000011605 */
        /* <DEDUP_REMOVED lines=12> */
[----:B------:R-:W2:Y:S01]  /*5d60*/  LDCU UR12, c[0x0][0xb20] ;  /* 0x00016400ff0c77ac */ /* 0x000ea20008000800 */
[----:B------:R-:W-:Y:S02]  /*5d70*/  UIMAD.WIDE.U32 UR4, UR47, UR59, URZ ;  /* 0x0000003b2f0472a5 */ /* 0x000fe4000f8e00ff */
[----:B------:R-:W-:Y:S02]  /*5d80*/  UIMAD.WIDE.U32 UR6, UR55, UR56, URZ ;  /* 0x00000038370672a5 */ /* 0x000fe4000f8e00ff */
[----:B------:R-:W-:Y:S02]  /*5d90*/  UISETP.NE.AND UP0, UPT, UR58, 0x1, UPT ;  /* 0x000000013a00788c */ /* 0x000fe4000bf05270 */
[----:B------:R-:W-:Y:S02]  /*5da0*/  UIMAD.WIDE.U32 UR8, UR36, UR59, URZ ;  /* 0x0000003b240872a5 */ /* 0x000fe4000f8e00ff */
[----:B------:R-:W-:Y:S02]  /*5db0*/  UIMAD.WIDE.U32 UR10, UR37, UR56, URZ ;  /* 0x00000038250a72a5 */ /* 0x000fe4000f8e00ff */
[----:B------:R-:W-:Y:S02]  /*5dc0*/  UISETP.NE.AND UP1, UPT, UR42, 0x1, UPT ;  /* 0x000000012a00788c */ /* 0x000fe4000bf25270 */
[----:B------:R-:W-:Y:S01]  /*5dd0*/  UISETP.NE.AND UP2, UPT, UR39, 0x1, UPT ;  /* 0x000000012700788c */ /* 0x000fe2000bf45270 */
[----:B------:R-:W-:Y:S02]  /*5de0*/  UMOV UR4, UR5 ;  /* 0x0000000500047c82 */ /* 0x000fe40008000000 */
[----:B--2---:R-:W-:Y:S03]  /*5df0*/  USHF.R.U32.HI UR5, URZ, UR12, UR4 ;  /* 0x0000000cff057299 */ /* 0x004fe60008011604 */
[----:B------:R-:W-:Y:S02]  /*5e00*/  UMOV UR4, UR7 ;  /* 0x0000000700047c82 */ /* 0x000fe40008000000 */
[----:B------:R-:W-:Y:S02]  /*5e10*/  USHF.R.U32.HI UR7, URZ, UR57, UR4 ;  /* 0x00000039ff077299 */ /* 0x000fe40008011604 */
[----:B------:R-:W-:Y:S02]  /*5e20*/  USEL UR4, UR47, UR5, !UP0 ;  /* 0x000000052f047287 */ /* 0x000fe4000c000000 */
[----:B------:R-:W-:Y:S01]  /*5e30*/  USEL UR7, UR55, UR7, !UP1 ;  /* 0x0000000737077287 */ /* 0x000fe2000c800000 */
[----:B------:R-:W-:Y:S01]  /*5e40*/  UMOV UR5, UR9 ;  /* 0x0000000900057c82 */ /* 0x000fe20008000000 */
[----:B------:R-:W-:Y:S02]  /*5e50*/  UIMAD.WIDE.U32 UR8, UR4, UR40, URZ ;  /* 0x00000028040872a5 */ /* 0x000fe4000f8e00ff */
[----:B------:R-:W-:Y:S03]  /*5e60*/  USHF.R.U32.HI UR6, URZ, UR12, UR5 ;  /* 0x0000000cff067299 */ /* 0x000fe60008011605 */
[----:B------:R-:W-:Y:S01]  /*5e70*/  UMOV UR5, UR11 ;  /* 0x0000000b00057c82 */ /* 0x000fe20008000000 */
[----:B------:R-:W-:Y:S02]  /*5e80*/  UIMAD.WIDE.U32 UR10, UR7, UR40, URZ ;  /* 0x00000028070a72a5 */ /* 0x000fe4000f8e00ff */
[----:B------:R-:W-:Y:S02]  /*5e90*/  USHF.R.U32.HI UR12, URZ, UR57, UR5 ;  /* 0x00000039ff0c7299 */ /* 0x000fe40008011605 */
[----:B------:R-:W-:Y:S01]  /*5ea0*/  USEL UR6, UR36, UR6, !UP0 ;  /* 0x0000000624067287 */ /* 0x000fe2000c000000 */
[----:B------:R-:W-:Y:S02]  /*5eb0*/  UMOV UR5, UR9 ;  /* 0x0000000900057c82 */ /* 0x000fe40008000000 */
[----:B------:R-:W-:Y:S01]  /*5ec0*/  UMOV UR10, UR11 ;  /* 0x0000000b000a7c82 */ /* 0x000fe20008000000 */
[----:B------:R-:W-:Y:S02]  /*5ed0*/  @UP2 USHF.R.U32.HI UR4, URZ, UR41, UR5 ;  /* 0x00000029ff042299 */ /* 0x000fe40008011605 */
[----:B------:R-:W-:Y:S02]  /*5ee0*/  @UP2 USHF.R.U32.HI UR7, URZ, UR41, UR10 ;  /* 0x00000029ff072299 */ /* 0x000fe4000801160a */
[----:B------:R-:W-:Y:S02]  /*5ef0*/  UIMAD UR4, UR39, UR4, URZ ;  /* 0x00000004270472a4 */ /* 0x000fe4000f8e02ff */
        /* <DEDUP_REMOVED lines=8> */
[----:B------:R-:W-:Y:S02]  /*5f80*/  USEL UR11, UR6, UR4, !UP2 ;  /* 0x00000004060b7287 */ /* 0x000fe4000d000000 */
[----:B------:R-:W-:Y:S02]  /*5f90*/  UIADD3 UR8, UPT, UPT, -UR5, URZ, URZ ;  /* 0x000000ff05087290 */ /* 0x000fe4000fffe1ff */
[----:B------:R-:W-:Y:S01]  /*5fa0*/  UIADD3 UR10, UPT, UPT, -UR11, URZ, URZ ;  /* 0x000000ff0b0a7290 */ /* 0x000fe2000fffe1ff */
[----:B------:R-:W-:Y:S01]  /*5fb0*/  @!UP0 UMOV UR4, UR9 ;  /* 0x0000000900048c82 */ /* 0x000fe20008000000 */
[----:B------:R-:W-:Y:S02]  /*5fc0*/  UIADD3 UR9, UPT, UPT, -UR6, URZ, URZ ;  /* 0x000000ff06097290 */ /* 0x000fe4000fffe1ff */
[----:B------:R-:W-:Y:S02]  /*5fd0*/  @!UP0 USHF.R.U32.HI UR4, URZ, UR41, UR4 ;  /* 0x00000029ff048299 */ /* 0x000fe40008011604 */
[----:B------:R-:W-:Y:S02]  /*5fe0*/  UIMAD UR10, UR39, UR10, UR6 ;  /* 0x0000000a270a72a4 */ /* 0x000fe4000f8e0206 */
[----:B------:R-:W-:Y:S04]  /*5ff0*/  @!UP0 USEL UR4, UR5, UR4, !UP2 ;  /* 0x0000000405048287 */ /* 0x000fe8000d000000 */
[----:B------:R-:W-:Y:S02]  /*6000*/  @!UP0 UIMAD UR10, UR7, UR10, UR4 ;  /* 0x0000000a070a82a4 */ /* 0x000fe4000f8e0204 */
[----:B------:R-:W-:Y:S02]  /*6010*/  @!UP0 UIADD3 UR11, UPT, UPT, UR11, -UR4, URZ ;  /* 0x800000040b0b8290 */ /* 0x000fe4000fffe0ff */
[----:B------:R-:W-:Y:S02]  /*6020*/  UIMAD UR7, UR42, UR8, UR37 ;  /* 0x000000082a0772a4 */ /* 0x000fe4000f8e0225 */
[----:B------:R-:W-:Y:S02]  /*6030*/  @!UP0 UIMAD UR6, UR11, UR39, UR5 ;  /* 0x000000270b0682a4 */ /* 0x000fe4000f8e0205 */
[----:B------:R-:W-:Y:S01]  /*6040*/  UIMAD UR4, UR58, UR9, UR36 ;  /* 0x000000093a0472a4 */ /* 0x000fe2000f8e0224 */
[----:B------:R-:W-:Y:S02]  /*6050*/  @!UP0 UMOV UR5, UR10 ;  /* 0x0000000a00058c82 */ /* 0x000fe40008000000 */
[----:B------:R-:W-:Y:S02]  /*6060*/  UIMAD UR37, UR5, UR42, UR7 ;  /* 0x0000002a052572a4 */ /* 0x000fe4000f8e0207 */
[----:B------:R-:W-:Y:S11]  /*6070*/  UIMAD UR36, UR6, UR58, UR4 ;  /* 0x0000003a062472a4 */ /* 0x000ff6000f8e0204 */
[----:B------:R-:W-:Y:S01]  /*6080*/  @!UPT UIADD3 URZ, UPT, UPT, URZ, URZ, URZ ;  /* 0x000000fffffff290 */ /* 0x000fe2000fffe0ff */
.L_x_93:
[----:B------:R-:W-:Y:S01]  /*6090*/  UISETP.NE.AND UP0, UPT, UR38, 0x1, UPT ;  /* 0x000000012600788c */ /* 0x000fe2000bf05270 */
[----:B------:R-:W-:Y:S01]  /*60a0*/  LOP3.LUT P0, RZ, R55, 0x1b0, RZ, 0xc0, !PT ;  /* 0x000001b037ff7812 */ /* 0x000fe2000780c0ff */
[----:B------:R-:W-:Y:S01]  /*60b0*/  USHF.L.U32 UR50, UR16, 0x7, URZ ;  /* 0x0000000710327899 */ /* 0x000fe200080006ff */
[----:B------:R-:W-:Y:S01]  /*60c0*/  BSSY.RECONVERGENT B6, `(.L_x_94) ;  /* 0x0000034000067945 */ /* 0x000fe20003800200 */
[----:B------:R-:W-:Y:S01]  /*60d0*/  USHF.L.U32 UR49, UR20, 0x6, URZ ;  /* 0x0000000614317899 */ /* 0x000fe200080006ff */
[----:B------:R-:W-:Y:S06]  /*60e0*/  IADD3 R57, PT, PT, R57, 0x1, RZ ;  /* 0x0000000139397810 */ /* 0x000fec0007ffe0ff */
[----:B------:R-:W2:Y:S01]  /*60f0*/  @!UP0 LDCU.128 UR12, c[0x0][0xb10] ;  /* 0x00016200ff0c87ac */ /* 0x000ea20008000c00 */
[----:B------:R-:W3:Y:S01]  /*6100*/  @!UP0 LDCU UR5, c[0x0][0xb0c] ;  /* 0x00016180ff0587ac */ /* 0x000ee20008000800 */
[----:B------:R-:W4:Y:S01]  /*6110*/  @!UP0 LDCU UR10, c[0x0][0xb20] ;  /* 0x00016400ff0a87ac */ /* 0x000f220008000800 */
[----:B--2---:R-:W-:Y:S02]  /*6120*/  UIMAD.WIDE.U32 UR8, UR37, UR12, URZ ;  /* 0x0000000c250872a5 */ /* 0x004fe4000f8e00ff */
[----:B------:R-:W-:Y:S02]  /*6130*/  UIMAD.WIDE.U32 UR6, UR36, UR15, URZ ;  /* 0x0000000f240672a5 */ /* 0x000fe4000f8e00ff */
[----:B------:R-:W-:Y:S03]  /*6140*/  @!UP0 UISETP.NE.AND UP1, UPT, UR14, 0x1, UPT ;  /* 0x000000010e00888c */ /* 0x000fe6000bf25270 */
[----:B------:R-:W-:Y:S01]  /*6150*/  @!UP0 UMOV UR4, UR9 ;  /* 0x0000000900048c82 */ /* 0x000fe20008000000 */
[----:B---3--:R-:W-:Y:S02]  /*6160*/  @!UP0 UISETP.NE.AND UP2, UPT, UR5, 0x1, UPT ;  /* 0x000000010500888c */ /* 0x008fe4000bf45270 */
[----:B------:R-:W-:Y:S01]  /*6170*/  @!UP0 USHF.R.U32.HI UR4, URZ, UR13, UR4 ;  /* 0x0000000dff048299 */ /* 0x000fe20008011604 */
[----:B------:R-:W-:Y:S02]  /*6180*/  @!UP0 UMOV UR6, UR7 ;  /* 0x0000000700068c82 */ /* 0x000fe40008000000 */
[----:B----4-:R-:W-:Y:S02]  /*6190*/  @!UP0 USHF.R.U32.HI UR6, URZ, UR10, UR6 ;  /* 0x0000000aff068299 */ /* 0x010fe40008011606 */
[----:B------:R-:W-:Y:S02]  /*61a0*/  @!UP0 USEL UR7, UR37, UR4, !UP2 ;  /* 0x0000000425078287 */ /* 0x000fe4000d000000 */
[----:B------:R-:W-:Y:S04]  /*61b0*/  @!UP0 USEL UR6, UR36, UR6, !UP1 ;  /* 0x0000000624068287 */ /* 0x000fe8000c800000 */
[----:B------:R-:W-:Y:S02]  /*61c0*/  @!UP0 UIADD3 UR4, UPT, UPT, -UR7, UR6, URZ ;  /* 0x0000000607048290 */ /* 0x000fe4000fffe1ff */
[----:B------:R-:W-:Y:S02]  /*61d0*/  @!UP0 UIADD3 UR6, UPT, UPT, UR7, -UR6, URZ ;  /* 0x8000000607068290 */ /* 0x000fe4000fffe0ff */
[----:B------:R-:W-:Y:S02]  /*61e0*/  @!UP0 UIMAD UR37, UR4, UR5, UR37 ;  /* 0x00000005042582a4 */ /* 0x000fe4000f8e0225 */
[----:B------:R-:W-:Y:S01]  /*61f0*/  @!UP0 UIMAD UR36, UR6, UR14, UR36 ;  /* 0x0000000e062482a4 */ /* 0x000fe2000f8e0224 */
[----:B------:R-:W-:Y:S11]  /*6200*/  @!P0 BRA `(.L_x_95) ;  /* 0x00000000007c8947 */ /* 0x000ff60003800000 */
[----:B------:R-:W2:Y:S01]  /*6210*/  LDCU.64 UR8, c[0x4][0x80] ;  /* 0x01001000ff0877ac */ /* 0x000ea20008000a00 */
[----:B------:R-:W-:Y:S01]  /*6220*/  MOV R2, 0x0 ;  /* 0x0000000000027802 */ /* 0x000fe20000000f00 */
[----:B------:R-:W-:Y:S02]  /*6230*/  HFMA2 R12, -RZ, RZ, 0, 5.9604644775390625e-08 ;  /* 0x00000001ff0c7431 */ /* 0x000fe400000001ff */
[----:B------:R-:W-:Y:S01]  /*6240*/  IMAD.MOV.U32 R8, RZ, RZ, 0x70 ;  /* 0x00000070ff087424 */ /* 0x000fe200078e00ff */
[----:B------:R3:W4:Y:S01]  /*6250*/  LDC.64 R14, c[0x4][R2] ;  /* 0x01000000020e7b82 */ /* 0x0007220000000a00 */
[----:B------:R-:W1:Y:S01]  /*6260*/  LDCU.64 UR6, c[0x4][0x88] ;  /* 0x01001100ff0677ac */ /* 0x000e620008000a00 */
[----:B------:R-:W-:Y:S01]  /*6270*/  IMAD.MOV.U32 R13, RZ, RZ, RZ ;  /* 0x000000ffff0d7224 */ /* 0x000fe200078e00ff */
[----:B------:R-:W1:Y:S01]  /*6280*/  LDCU.64 UR4, c[0x4][0x8] ;  /* 0x01000100ff0477ac */ /* 0x000e620008000a00 */
[----:B--2---:R-:W-:Y:S01]  /*6290*/  MOV R5, UR9 ;  /* 0x0000000900057c02 */ /* 0x004fe20008000f00 */
[----:B------:R-:W-:Y:S01]  /*62a0*/  IMAD.U32 R4, RZ, RZ, UR8 ;  /* 0x00000008ff047e24 */ /* 0x000fe2000f8e00ff */
[----:B-1----:R-:W-:Y:S01]  /*62b0*/  MOV R7, UR7 ;  /* 0x0000000700077c02 */ /* 0x002fe20008000f00 */
[----:B------:R-:W-:Y:S01]  /*62c0*/  IMAD.U32 R6, RZ, RZ, UR6 ;  /* 0x00000006ff067e24 */ /* 0x000fe2000f8e00ff */
[----:B------:R-:W-:Y:S01]  /*62d0*/  MOV R11, UR5 ;  /* 0x00000005000b7c02 */ /* 0x000fe20008000f00 */
[----:B------:R-:W-:Y:S02]  /*62e0*/  IMAD.U32 R10, RZ, RZ, UR4 ;  /* 0x00000004ff0a7e24 */ /* 0x000fe4000f8e00ff */
[----:B------:R-:W-:Y:S07]  /*62f0*/  LEPC R20, `(.L_x_96) ;  /* 0x000000001014794e */ /* 0x000fee0000000000 */
[----:B---345:R-:W-:Y:S05]  /*6300*/  CALL.ABS.NOINC R14 ;  /* 0x000000000e007343 */ /* 0x038fea0003c00000 */
.L_x_96:
[----:B------:R-:W1:Y:S01]  /*6310*/  LDCU.64 UR8, c[0x4][0x80] ;  /* 0x01001000ff0877ac */ /* 0x000e620008000a00 */
[----:B------:R-:W2:Y:S01]  /*6320*/  LDC.64 R2, c[0x4][R2] ;  /* 0x0100000002027b82 */ /* 0x000ea20000000a00 */
[----:B------:R-:W-:Y:S02]  /*6330*/  HFMA2 R12, -RZ, RZ, 0, 5.9604644775390625e-08 ;  /* 0x00000001ff0c7431 */ /* 0x000fe400000001ff */
[----:B------:R-:W-:Y:S02]  /*6340*/  IMAD.MOV.U32 R8, RZ, RZ, 0x70 ;  /* 0x00000070ff087424 */ /* 0x000fe400078e00ff */
[----:B------:R-:W-:Y:S01]  /*6350*/  IMAD.MOV.U32 R13, RZ, RZ, RZ ;  /* 0x000000ffff0d7224 */ /* 0x000fe200078e00ff */
[----:B------:R-:W3:Y:S01]  /*6360*/  LDCU.64 UR6, c[0x4][0x88] ;  /* 0x01001100ff0677ac */ /* 0x000ee20008000a00 */
[----:B------:R-:W4:Y:S01]  /*6370*/  LDCU.64 UR4, c[0x4][0x8] ;  /* 0x01000100ff0477ac */ /* 0x000f220008000a00 */
[----:B-1----:R-:W-:Y:S02]  /*6380*/  MOV R4, UR8 ;  /* 0x0000000800047c02 */ /* 0x002fe40008000f00 */
[----:B------:R-:W-:Y:S02]  /*6390*/  MOV R5, UR9 ;  /* 0x0000000900057c02 */ /* 0x000fe40008000f00 */
[----:B---3--:R-:W-:Y:S01]  /*63a0*/  MOV R7, UR7 ;  /* 0x0000000700077c02 */ /* 0x008fe20008000f00 */
[----:B------:R-:W-:Y:S01]  /*63b0*/  IMAD.U32 R6, RZ, RZ, UR6 ;  /* 0x00000006ff067e24 */ /* 0x000fe2000f8e00ff */
[----:B----4-:R-:W-:Y:S01]  /*63c0*/  MOV R11, UR5 ;  /* 0x00000005000b7c02 */ /* 0x010fe20008000f00 */
[----:B------:R-:W-:Y:S02]  /*63d0*/  IMAD.U32 R10, RZ, RZ, UR4 ;  /* 0x00000004ff0a7e24 */ /* 0x000fe4000f8e00ff */
[----:B------:R-:W-:Y:S07]  /*63e0*/  LEPC R20, `(.L_x_95) ;  /* 0x000000001014794e */ /* 0x000fee0000000000 */
[----:B--2---:R-:W-:Y:S05]  /*63f0*/  CALL.ABS.NOINC R2 ;  /* 0x0000000002007343 */ /* 0x004fea0003c00000 */
.L_x_95:
[----:B------:R-:W-:Y:S05]  /*6400*/  BSYNC.RECONVERGENT B6 ;  /* 0x0000000000067941 */ /* 0x000fea0003800200 */
.L_x_94:
[----:B------:R-:W-:Y:S01]  /*6410*/  R2UR UR5, R68 ;  /* 0x00000000440572ca */ /* 0x000fe200000e0000 */
[----:B------:R-:W-:Y:S01]  /*6420*/  UISETP.NE.AND UP2, UPT, UR63, URZ, UPT ;  /* 0x000000ff3f00728c */ /* 0x000fe2000bf45270 */
[----:B------:R-:W-:Y:S02]  /*6430*/  R2UR UR4, R67 ;  /* 0x00000000430472ca */ /* 0x000fe400000e0000 */
[----:B------:R-:W-:Y:S02]  /*6440*/  ISETP.NE.U32.AND P4, PT, R50, RZ, PT ;  /* 0x000000ff3200720c */ /* 0x000fe40003f85070 */
[----:B------:R-:W-:Y:S02]  /*6450*/  ISETP.NE.U32.AND P2, PT, RZ, UR52, PT ;  /* 0x00000034ff007c0c */ /* 0x000fe4000bf45070 */
[----:B------:R-:W-:Y:S02]  /*6460*/  PLOP3.LUT P1, PT, PT, PT, UP2, 0x80, 0x8 ;  /* 0x000000000008781c */ /* 0x000fe40003f2f028 */
[----:B------:R-:W-:Y:S02]  /*6470*/  ISETP.NE.AND.EX P4, PT, R51, RZ, PT, P4 ;  /* 0x000000ff3300720c */ /* 0x000fe40003f85340 */
[----:B------:R-:W-:Y:S01]  /*6480*/  ISETP.NE.AND.EX P2, PT, RZ, UR53, PT, P2 ;  /* 0x00000035ff007c0c */ /* 0x000fe2000bf45320 */
[----:B------:R-:W-:Y:S04]  /*6490*/  UISETP.NE.U32.AND UP0, UPT, UR5, URZ, UPT ;  /* 0x000000ff0500728c */ /* 0x000fe8000bf05070 */
[----:B------:R-:W-:Y:S02]  /*64a0*/  UISETP.NE.AND.EX UP1, UPT, UR4, URZ, UPT, UP0 ;  /* 0x000000ff0400728c */ /* 0x000fe4000bf25300 */
[----:B------:R-:W-:Y:S02]  /*64b0*/  UPLOP3.LUT UP0, UPT, UPT, UPT, UPT, 0x40, 0x4 ;  /* 0x000000000004789c */ /* 0x000fe40003f0e870 */
[----:B------:R-:W-:Y:S06]  /*64c0*/  @UP2 UPLOP3.LUT UP0, UPT, UPT, UPT, UP1, 0x80, 0x8 ;  /* 0x000000000008289c */ /* 0x000fec0003f0f010 */
[----:B------:R-:W-:Y:S01]  /*64d0*/  PLOP3.LUT P0, PT, PT, PT, UP0, 0x80, 0x8 ;  /* 0x000000000008781c */ /* 0x000fe20003f0f008 */
[----:B------:R-:W-:Y:S01]  /*64e0*/  @!UPT UIADD3 URZ, UPT, UPT, URZ, URZ, URZ ;  /* 0x000000fffffff290 */ /* 0x000fe2000fffe0ff */
[----:B------:R-:W-:Y:S11]  /*64f0*/  BRA.U !UP1, `(.L_x_97) ;  /* 0x0000000109407547 */ /* 0x000ff6000b800000 */
[----:B------:R-:W-:Y:S01]  /*6500*/  UISETP.NE.U32.AND UP0, UPT, UR52, URZ, UPT ;  /* 0x000000ff3400728c */ /* 0x000fe2000bf05070 */
[----:B------:R-:W-:Y:S01]  /*6510*/  R2UR UR6, R68 ;  /* 0x00000000440672ca */ /* 0x000fe200000e0000 */
[----:B------:R-:W2:Y:S01]  /*6520*/  LDCU.64 UR8, c[0x0][0x358] ;  /* 0x00006b00ff0877ac */ /* 0x000ea20008000a00 */
[----:B------:R-:W-:Y:S02]  /*6530*/  HFMA2 R26, -RZ, RZ, 0, 5.9604644775390625e-08 ;  /* 0x00000001ff1a7431 */ /* 0x000fe400000001ff */
[----:B-1----:R-:W-:Y:S01]  /*6540*/  IMAD.MOV.U32 R0, RZ, RZ, 0x1 ;  /* 0x00000001ff007424 */ /* 0x002fe200078e00ff */
[----:B------:R-:W-:Y:S06]  /*6550*/  UISETP.NE.AND.EX UP0, UPT, UR53, URZ, UPT, UP0 ;  /* 0x000000ff3500728c */ /* 0x000fec000bf05300 */
[----:B------:R-:W-:Y:S05]  /*6560*/  PLOP3.LUT P3, PT, PT, PT, UP0, 0x80, 0x8 ;  /* 0x000000000008781c */ /* 0x000fea0003f6f008 */
[----:B------:R-:W1:Y:S01]  /*6570*/  @UP0 LDCU.64 UR4, c[0x0][0x888] ;  /* 0x00011100ff0407ac */ /* 0x000e620008000a00 */
[----:B------:R-:W-:Y:S07]  /*6580*/  @UP0 UIMAD UR6, UR60, UR6, URZ ;  /* 0x000000063c0602a4 */ /* 0x000fee000f8e02ff */
[----:B------:R-:W-:Y:S01]  /*6590*/  @!P3 PRMT R26, R0, 0x7610, R26 ;  /* 0x00007610001ab816 */ /* 0x000fe2000000001a */
[----:B-1----:R-:W-:Y:S06]  /*65a0*/  @UP0 UIMAD.WIDE UR4, UR6, 0x4, UR4 ;  /* 0x00000004060408a5 */ /* 0x002fec000f8e0204 */
[----:B------:R-:W-:Y:S02]  /*65b0*/  IMAD.U32 R2, RZ, RZ, UR4 ;  /* 0x00000004ff027e24 */ /* 0x000fe4000f8e00ff */
[----:B------:R-:W-:Y:S03]  /*65c0*/  IMAD.U32 R3, RZ, RZ, UR5 ;  /* 0x00000005ff037e24 */ /* 0x000fe6000f8e00ff */
[----:B------:R-:W1:Y:S02]  /*65d0*/  @!UP0 LDCU UR4, c[0x0][0x880] ;  /* 0x00011000ff0487ac */ /* 0x000e640008000800 */
[----:B--2--5:R2:W5:Y:S02]  /*65e0*/  @P3 LDG.E R27, desc[UR8][R2.64] ;  /* 0x00000008021b3981 */ /* 0x024564000c1e1900 */
[----:B-12---:R-:W-:Y:S02]  /*65f0*/  @!P3 MOV R27, UR4 ;  /* 0x00000004001bbc02 */ /* 0x006fe40008000f00 */
.L_x_97:
[----:B------:R-:W-:Y:S05]  /*6600*/  @!P4 BRA `(.L_x_98) ;  /* 0x000000000024c947 */ /* 0x000fea0003800000 */
[----:B------:R-:W-:Y:S01]  /*6610*/  ISETP.NE.U32.AND P3, PT, R48, RZ, PT ;  /* 0x000000ff3000720c */ /* 0x000fe20003f65070 */
[----:B------:R-:W2:Y:S03]  /*6620*/  LDCU.64 UR4, c[0x0][0x358] ;  /* 0x00006b00ff0477ac */ /* 0x000ea60008000a00 */
[----:B------:R-:W-:Y:S11]  /*6630*/  ISETP.NE.AND.EX P3, PT, R49, RZ, PT, P3 ;  /* 0x000000ff3100720c */ /* 0x000ff60003f65330 */
[----:B------:R-:W-:Y:S02]  /*6640*/  @!UPT UIADD3 URZ, UPT, UPT, URZ, URZ, URZ ;  /* 0x000000fffffff290 */ /* 0x000fe4000fffe0ff */
[----:B------:R-:W3:Y:S01]  /*6650*/  @P3 LDC.64 R2, c[0x0][0x8a8] ;  /* 0x00022a00ff023b82 */ /* 0x000ee20000000a00 */
[----:B-1----:R-:W-:Y:S04]  /*6660*/  @P3 IMAD R0, R50, UR60, RZ ;  /* 0x0000003c32003c24 */ /* 0x002fe8000f8e02ff */
[----:B---3--:R-:W-:Y:S05]  /*6670*/  @P3 IMAD.WIDE R2, R0, 0x4, R2 ;  /* 0x0000000400023825 */ /* 0x008fea00078e0202 */
[----:B--2--5:R2:W5:Y:S02]  /*6680*/  @P3 LDG.E R24, desc[UR4][R2.64] ;  /* 0x0000000402183981 */ /* 0x024564000c1e1900 */
[----:B--2---:R-:W3:Y:S02]  /*6690*/  @!P3 LDC R24, c[0x0][0x8a0] ;  /* 0x00022800ff18bb82 */ /* 0x004ee40000000800 */
.L_x_98:
[----:B-----5:R-:W-:Y:S01]  /*66a0*/  FSETP.NEU.AND P3, PT, R27, RZ, PT ;  /* 0x000000ff1b00720b */ /* 0x020fe20003f6d000 */
[----:B------:R-:W-:Y:S01]  /*66b0*/  BSSY B1, `(.L_x_99) ;  /* 0x0000039000017945 */ /* 0x000fe20003800000 */
[----:B------:R-:W-:Y:S01]  /*66c0*/  SEL R3, RZ, 0xffffffff, P2 ;  /* 0xffffffffff037807 */ /* 0x000fe20001000000 */
[----:B------:R-:W-:Y:S01]  /*66d0*/  IMAD.MOV.U32 R72, RZ, RZ, 0x1 ;  /* 0x00000001ff487424 */ /* 0x000fe200078e00ff */
[----:B------:R-:W-:Y:S01]  /*66e0*/  @P1 LOP3.LUT P2, RZ, R26, 0xff, RZ, 0xc0, !PT ;  /* 0x000000ff1aff1812 */ /* 0x000fe2000784c0ff */
[C---:B------:R-:W-:Y:S01]  /*66f0*/  IMAD R25, R22.reuse, 0x40, R23 ;  /* 0x0000004016197824 */ /* 0x040fe200078e0217 */
[----:B-1----:R-:W-:Y:S01]  /*6700*/  @P1 SEL R0, RZ, 0xffffffff, P3 ;  /* 0xffffffffff001807 */ /* 0x002fe20001800000 */
[----:B------:R-:W-:Y:S01]  /*6710*/  IMAD R58, R65, -0x10, R63 ;  /* 0xfffffff0413a7824 */ /* 0x000fe200078e023f */
[----:B------:R-:W-:Y:S01]  /*6720*/  LOP3.LUT R61, R61, 0x1, RZ, 0x3c, !PT ;  /* 0x000000013d3d7812 */ /* 0x000fe200078e3cff */
[----:B------:R-:W-:Y:S01]  /*6730*/  IMAD.MOV.U32 R71, RZ, RZ, RZ ;  /* 0x000000ffff477224 */ /* 0x000fe200078e00ff */
[C---:B------:R-:W-:Y:S02]  /*6740*/  @P0 SEL R0, R3.reuse, R0, !P2 ;  /* 0x0000000003000207 */ /* 0x040fe40005000000 */
[----:B------:R-:W-:Y:S02]  /*6750*/  CS2R R46, SRZ ;  /* 0x00000000002e7805 */ /* 0x000fe4000001ff00 */
[----:B------:R-:W-:Y:S02]  /*6760*/  LEA R70, R22, UR43, 0x3 ;  /* 0x0000002b16467c11 */ /* 0x000fe4000f8e18ff */
[----:B------:R-:W-:Y:S02]  /*6770*/  CS2R R44, SRZ ;  /* 0x00000000002c7805 */ /* 0x000fe4000001ff00 */
[----:B------:R-:W-:Y:S02]  /*6780*/  @P1 LOP3.LUT R0, R0, 0x1, RZ, 0xc0, !PT ;  /* 0x0000000100001812 */ /* 0x000fe400078ec0ff */
[----:B------:R-:W-:Y:S02]  /*6790*/  CS2R R42, SRZ ;  /* 0x00000000002a7805 */ /* 0x000fe4000001ff00 */
[----:B------:R-:W-:Y:S02]  /*67a0*/  PLOP3.LUT P2, PT, PT, PT, UP1, 0x80, 0x8 ;  /* 0x000000000008781c */ /* 0x000fe40003f4f018 */
[----:B------:R-:W-:Y:S02]  /*67b0*/  CS2R R40, SRZ ;  /* 0x0000000000287805 */ /* 0x000fe4000001ff00 */
[----:B------:R-:W-:Y:S02]  /*67c0*/  ISETP.NE.U32.OR P5, PT, R0, 0x1, !P1 ;  /* 0x000000010000780c */ /* 0x000fe40004fa5470 */
[----:B------:R-:W-:Y:S02]  /*67d0*/  CS2R R38, SRZ ;  /* 0x0000000000267805 */ /* 0x000fe4000001ff00 */
[----:B------:R-:W-:Y:S02]  /*67e0*/  LOP3.LUT P4, R56, R26, 0xff, RZ, 0xc0, !PT ;  /* 0x000000ff1a387812 */ /* 0x000fe4000788c0ff */
[----:B------:R-:W-:Y:S02]  /*67f0*/  CS2R R36, SRZ ;  /* 0x0000000000247805 */ /* 0x000fe4000001ff00 */
[----:B------:R-:W-:Y:S02]  /*6800*/  SEL R2, RZ, 0xffffffff, P3 ;  /* 0xffffffffff027807 */ /* 0x000fe40001800000 */
[----:B------:R-:W-:Y:S02]  /*6810*/  CS2R R34, SRZ ;  /* 0x0000000000227805 */ /* 0x000fe4000001ff00 */
[----:B------:R-:W-:Y:S02]  /*6820*/  P2R R69, PR, RZ, 0x20 ;  /* 0x00000020ff457803 */ /* 0x000fe40000000000 */
[----:B------:R-:W-:Y:S02]  /*6830*/  CS2R R32, SRZ ;  /* 0x0000000000207805 */ /* 0x000fe4000001ff00 */
[----:B------:R-:W-:Y:S02]  /*6840*/  @P2 SEL R2, R3, R2, !P4 ;  /* 0x0000000203022207 */ /* 0x000fe40006000000 */
[----:B------:R-:W-:Y:S02]  /*6850*/  @P5 SHF.L.U32 R0, R61, 0x1f, RZ ;  /* 0x0000001f3d005819 */ /* 0x000fe400000006ff */
[----:B------:R-:W-:Y:S02]  /*6860*/  LOP3.LUT R2, R2, 0x1, RZ, 0xc0, !PT ;  /* 0x0000000102027812 */ /* 0x000fe400078ec0ff */
[----:B------:R1:W2:Y:S02]  /*6870*/  @P5 SYNCS.PHASECHK.TRANS64.TRYWAIT P1, [UR43+0x20], R0 ;  /* 0x00002000ff0055a7 */ /* 0x0002a4000802112b */
[----:B------:R-:W-:Y:S04]  /*6880*/  ISETP.NE.U32.AND P2, PT, R2, 0x1, PT ;  /* 0x000000010200780c */ /* 0x000fe80003f45070 */
[----:B------:R-:W-:Y:S02]  /*6890*/  P2R R73, PR, RZ, 0x4 ;  /* 0x00000004ff497803 */ /* 0x000fe40000000000 */
[----:B-1----:R-:W-:Y:S04]  /*68a0*/  SHF.L.U32 R0, R60, 0x1f, RZ ;  /* 0x0000001f3c007819 */ /* 0x002fe800000006ff */
[----:B------:R1:W4:Y:S01]  /*68b0*/  SYNCS.PHASECHK.TRANS64.TRYWAIT P0, [R70+URZ+0x90], R0 ;  /* 0x00009000460075a7 */ /* 0x00032200080011ff */
[----:B--2---:R-:W-:Y:S01]  /*68c0*/  @P5 SEL R72, RZ, 0x1, !P1 ;  /* 0x00000001ff485807 */ /* 0x004fe20004800000 */
[----:B-1----:R-:W-:Y:S06]  /*68d0*/  @!P5 BRA `(.L_x_100) ;  /* 0x000000000058d947 */ /* 0x002fec0003800000 */
[----:B------:R-:W-:Y:S01]  /*68e0*/  IMAD.MOV.U32 R46, RZ, RZ, RZ ;  /* 0x000000ffff2e7224 */ /* 0x000fe200078e00ff */
[----:B------:R-:W-:Y:S01]  /*68f0*/  ISETP.NE.AND P1, PT, R72, RZ, PT ;  /* 0x000000ff4800720c */ /* 0x000fe20003f25270 */
[----:B------:R-:W-:Y:S01]  /*6900*/  BSSY B0, `(.L_x_101) ;  /* 0x000000c000007945 */ /* 0x000fe20003800000 */
[----:B------:R-:W-:Y:S02]  /*6910*/  CS2R R34, SRZ ;  /* 0x0000000000227805 */ /* 0x000fe4000001ff00 */
[----:B------:R-:W-:Y:S02]  /*6920*/  CS2R R32, SRZ ;  /* 0x0000000000207805 */ /* 0x000fe4000001ff00 */
[----:B------:R-:W-:Y:S02]  /*6930*/  CS2R R38, SRZ ;  /* 0x0000000000267805 */ /* 0x000fe4000001ff00 */
[----:B------:R-:W-:Y:S02]  /*6940*/  CS2R R36, SRZ ;  /* 0x0000000000247805 */ /* 0x000fe4000001ff00 */
[----:B------:R-:W-:Y:S02]  /*6950*/  CS2R R42, SRZ ;  /* 0x00000000002a7805 */ /* 0x000fe4000001ff00 */
[----:B------:R-:W-:Y:S02]  /*6960*/  CS2R R40, SRZ ;  /* 0x0000000000287805 */ /* 0x000fe4000001ff00 */
[----:B------:R-:W-:Y:S01]  /*6970*/  CS2R R44, SRZ ;  /* 0x00000000002c7805 */ /* 0x000fe2000001ff00 */
[----:B------:R-:W-:Y:S06]  /*6980*/  @P1 BRA `(.L_x_102) ;  /* 0x00000000000c1947 */ /* 0x000fec0003800000 */
[----:B------:R-:W-:Y:S04]  /*6990*/  SHF.L.U32 R3, R61, 0x1f, RZ ;  /* 0x0000001f3d037819 */ /* 0x000fe800000006ff */
[----:B------:R-:W1:Y:S02]  /*69a0*/  SYNCS.PHASECHK.TRANS64.TRYWAIT P1, [UR43+0x20], R3 ;  /* 0x00002003ff0075a7 */ /* 0x000e64000802112b */
[----:B-1----:R-:W-:Y:S05]  /*69b0*/  @!P1 BRA `(.L_x_103) ;  /* 0x0000002800549947 */ /* 0x002fea0003800000 */
.L_x_102:
[----:B------:R-:W-:Y:S05]  /*69c0*/  BSYNC B0 ;  /* 0x0000000000007941 */ /* 0x000fea0003800000 */
.L_x_101:
[----:B------:R-:W-:Y:S01]  /*69d0*/  ISETP.NE.AND P1, PT, R73, RZ, PT ;  /* 0x000000ff4900720c */ /* 0x000fe20003f25270 */
[----:B------:R-:W-:Y:S11]  /*69e0*/  HFMA2 R71, -RZ, RZ, 0, 5.9604644775390625e-08 ;  /* 0x00000001ff477431 */ /* 0x000ff600000001ff */
[----:B------:R-:W-:Y:S01]  /*69f0*/  @!UPT UIADD3 URZ, UPT, UPT, URZ, URZ, URZ ;  /* 0x000000fffffff290 */ /* 0x000fe2000fffe0ff */
[----:B------:R2:W1:Y:S04]  /*6a00*/  @P1 LDS.128 R32, [R64] ;  /* 0x0000000040201984 */ /* 0x0004680000000c00 */
[----:B------:R2:W1:Y:S04]  /*6a10*/  @P1 LDS.128 R36, [R63+0x10] ;  /* 0x000010003f241984 */ /* 0x0004680000000c00 */
[----:B------:R2:W1:Y:S04]  /*6a20*/  @P1 LDS.128 R40, [R62+0x20] ;  /* 0x000020003e281984 */ /* 0x0004680000000c00 */
[----:B------:R2:W1:Y:S02]  /*6a30*/  @P1 LDS.128 R44, [R58+0x30] ;  /* 0x000030003a2c1984 */ /* 0x0004640000000c00 */
.L_x_100:
[----:B------:R-:W-:Y:S05]  /*6a40*/  BSYNC B1 ;  /* 0x0000000000017941 */ /* 0x000fea0003800000 */
.L_x_99:
[----:B-1----:R-:W-:Y:S04]  /*6a50*/  SHF.R.U32.HI R2, RZ, 0x15, R25 ;  /* 0x00000015ff027819 */ /* 0x002fe80000011619 */
[----:B------:R-:W-:Y:S01]  /*6a60*/  LOP3.LUT P1, RZ, R2, 0x3, R52, 0x48, !PT ;  /* 0x0000000302ff7812 */ /* 0x000fe20007824834 */
[----:B------:R-:W-:Y:S01]  /*6a70*/  @!UPT UIADD3 URZ, UPT, UPT, URZ, URZ, URZ ;  /* 0x000000fffffff290 */ /* 0x000fe2000fffe0ff */
[----:B----4-:R-:W-:Y:S11]  /*6a80*/  @P0 BRA `(.L_x_104) ;  /* 0x0000000000080947 */ /* 0x010ff60003800000 */
[----:B------:R-:W1:Y:S02]  /*6a90*/  SYNCS.PHASECHK.TRANS64.TRYWAIT P0, [R70+URZ+0x90], R0 ;  /* 0x00009000460075a7 */ /* 0x000e6400080011ff */
[----:B-1----:R-:W-:Y:S05]  /*6aa0*/  @!P0 BRA `(.L_x_105) ;  /* 0x0000002800308947 */ /* 0x002fea0003800000 */
.L_x_104:
[----:B------:R-:W-:Y:S05]  /*6ab0*/  @!P1 BRA `(.L_x_106) ;  /* 0x0000000000409947 */ /* 0x000fea0003800000 */
[----:B------:R-:W4:Y:S01]  /*6ac0*/  LDCU.64 UR8, c[0x4][0x70] ;  /* 0x01000e00ff0877ac */ /* 0x000f220008000a00 */
[----:B------:R-:W-:Y:S01]  /*6ad0*/  MOV R3, 0x0 ;  /* 0x0000000000037802 */ /* 0x000fe20000000f00 */
[----:B------:R-:W-:Y:S02]  /*6ae0*/  HFMA2 R12, -RZ, RZ, 0, 5.9604644775390625e-08 ;  /* 0x00000001ff0c7431 */ /* 0x000fe400000001ff */
[----:B------:R-:W-:Y:S02]  /*6af0*/  IMAD.MOV.U32 R8, RZ, RZ, 0x192 ;  /* 0x00000192ff087424 */ /* 0x000fe400078e00ff */
[----:B------:R-:W-:Y:S01]  /*6b00*/  IMAD.MOV.U32 R13, RZ, RZ, RZ ;  /* 0x000000ffff0d7224 */ /* 0x000fe200078e00ff */
[----:B------:R-:W5:Y:S01]  /*6b10*/  LDCU.64 UR6, c[0x4][0x78] ;  /* 0x01000f00ff0677ac */ /* 0x000f620008000a00 */
[----:B------:R-:W1:Y:S01]  /*6b20*/  LDC.64 R2, c[0x4][R3] ;  /* 0x0100000003027b82 */ /* 0x000e620000000a00 */
[----:B------:R-:W2:Y:S01]  /*6b30*/  LDCU.64 UR4, c[0x4][0x10] ;  /* 0x01000200ff0477ac */ /* 0x000ea20008000a00 */
[----:B----4-:R-:W-:Y:S01]  /*6b40*/  MOV R5, UR9 ;  /* 0x0000000900057c02 */ /* 0x010fe20008000f00 */
[----:B------:R-:W-:Y:S01]  /*6b50*/  IMAD.U32 R4, RZ, RZ, UR8 ;  /* 0x00000008ff047e24 */ /* 0x000fe2000f8e00ff */
[----:B-----5:R-:W-:Y:S01]  /*6b60*/  MOV R7, UR7 ;  /* 0x0000000700077c02 */ /* 0x020fe20008000f00 */
[----:B------:R-:W-:Y:S01]  /*6b70*/  IMAD.U32 R6, RZ, RZ, UR6 ;  /* 0x00000006ff067e24 */ /* 0x000fe2000f8e00ff */
[----:B--2---:R-:W-:Y:S01]  /*6b80*/  MOV R11, UR5 ;  /* 0x00000005000b7c02 */ /* 0x004fe20008000f00 */
[----:B------:R-:W-:Y:S02]  /*6b90*/  IMAD.U32 R10, RZ, RZ, UR4 ;  /* 0x00000004ff0a7e24 */ /* 0x000fe4000f8e00ff */
[----:B------:R-:W-:Y:S07]  /*6ba0*/  LEPC R20, `(.L_x_106) ;  /* 0x000000001014794e */ /* 0x000fee0000000000 */
[----:B-1-3--:R-:W-:Y:S05]  /*6bb0*/  CALL.ABS.NOINC R2 ;  /* 0x0000000002007343 */ /* 0x00afea0003c00000 */
.L_x_106:
[----:B------:R-:W-:Y:S05]  /*6bc0*/  WARPSYNC.ALL ;  /* 0x0000000000007948 */ /* 0x000fea0003800000 */
[----:B------:R-:W-:Y:S01]  /*6bd0*/  R2UR UR4, R25 ;  /* 0x00000000190472ca */ /* 0x000fe200000e0000 */
[----:B------:R-:W-:Y:S01]  /*6be0*/  BSSY.RECONVERGENT B0, `(.L_x_107) ;  /* 0x0000039000007945 */ /* 0x000fe20003800200 */
[----:B------:R-:W-:Y:S11]  /*6bf0*/  ISETP.NE.AND P0, PT, R66, RZ, PT ;  /* 0x000000ff4200720c */ /* 0x000ff60003f05270 */
[----:B------:R-:W1:Y:S02]  /*6c00*/  LDTM.x16 R4, tmem[UR4] ;  /* 0x00000004000479ee */ /* 0x000e640008240000 */
[C---:B-1-3--:R-:W-:Y:S01]  /*6c10*/  FMUL R0, R24.reuse, R4 ;  /* 0x0000000418007220 */ /* 0x04afe20000400000 */
[C---:B------:R-:W-:Y:S01]  /*6c20*/  FMUL R2, R24.reuse, R5 ;  /* 0x0000000518027220 */ /* 0x040fe20000400000 */
[C---:B------:R-:W-:Y:S01]  /*6c30*/  FMUL R3, R24.reuse, R6 ;  /* 0x0000000618037220 */ /* 0x040fe20000400000 */
[C---:B------:R-:W-:Y:S01]  /*6c40*/  FMUL R7, R24.reuse, R7 ;  /* 0x0000000718077220 */ /* 0x040fe20000400000 */
[C---:B------:R-:W-:Y:S01]  /*6c50*/  FFMA R28, R27.reuse, R32, R0 ;  /* 0x000000201b1c7223 */ /* 0x040fe20000000000 */
        /* <DEDUP_REMOVED lines=10> */
[----:B------:R1:W-:Y:S01]  /*6d00*/  STS.128 [R64], R28 ;  /* 0x0000001c40007388 */ /* 0x0003e20000000c00 */
        /* <DEDUP_REMOVED lines=8> */
[----:B------:R1:W-:Y:S01]  /*6d90*/  STS.128 [R63+0x10], R4 ;  /* 0x000010043f007388 */ /* 0x0003e20000000c00 */
[C---:B------:R-:W-:Y:S01]  /*6da0*/  FMUL R13, R24.reuse, R17 ;  /* 0x00000011180d7220 */ /* 0x040fe20000400000 */
[C---:B------:R-:W-:Y:S01]  /*6db0*/  FFMA R10, R27.reuse, R42, R10 ;  /* 0x0000002a1b0a7223 */ /* 0x040fe2000000000a */
[C---:B------:R-:W-:Y:S01]  /*6dc0*/  FMUL R14, R24.reuse, R18 ;  /* 0x00000012180e7220 */ /* 0x040fe20000400000 */
[C---:B------:R-:W-:Y:S01]  /*6dd0*/  FFMA R11, R27.reuse, R43, R15 ;  /* 0x0000002b1b0b7223 */ /* 0x040fe2000000000f */
[----:B------:R-:W-:Y:S01]  /*6de0*/  FMUL R19, R24, R19 ;  /* 0x0000001318137220 */ /* 0x000fe20000400000 */
[C---:B------:R-:W-:Y:S01]  /*6df0*/  FFMA R12, R27.reuse, R44, R12 ;  /* 0x0000002c1b0c7223 */ /* 0x040fe2000000000c */
[C---:B------:R-:W-:Y:S01]  /*6e00*/  FFMA R13, R27.reuse, R45, R13 ;  /* 0x0000002d1b0d7223 */ /* 0x040fe2000000000d */
[C---:B------:R-:W-:Y:S01]  /*6e10*/  FFMA R14, R27.reuse, R46, R14 ;  /* 0x0000002e1b0e7223 */ /* 0x040fe2000000000e */
[----:B------:R1:W-:Y:S01]  /*6e20*/  STS.128 [R62+0x20], R8 ;  /* 0x000020083e007388 */ /* 0x0003e20000000c00 */
[----:B------:R-:W-:Y:S05]  /*6e30*/  FFMA R15, R27, R47, R19 ;  /* 0x0000002f1b0f7223 */ /* 0x000fea0000000013 */
[----:B------:R1:W-:Y:S01]  /*6e40*/  STS.128 [R58+0x30], R12 ;  /* 0x0000300c3a007388 */ /* 0x0003e20000000c00 */
[----:B------:R-:W-:Y:S01]  /*6e50*/  @!PT LDS RZ, [RZ] ;  /* 0x00000000fffff984 */ /* 0x000fe20000000800 */
[----:B------:R-:W-:Y:S01]  /*6e60*/  @!PT LDS RZ, [RZ] ;  /* 0x00000000fffff984 */ /* 0x000fe20000000800 */
[----:B------:R-:W-:Y:S01]  /*6e70*/  @!PT LDS RZ, [RZ] ;  /* 0x00000000fffff984 */ /* 0x000fe20000000800 */
[----:B------:R-:W-:Y:S01]  /*6e80*/  @!PT LDS RZ, [RZ] ;  /* 0x00000000fffff984 */ /* 0x000fe20000000800 */
[----:B------:R3:W-:Y:S06]  /*6e90*/  MEMBAR.ALL.CTA ;  /* 0x0000000000007992 */ /* 0x0007ec0000008000 */
[----:B---3--:R-:W3:Y:S02]  /*6ea0*/  FENCE.VIEW.ASYNC.S ;  /* 0x00000000000073c6 */ /* 0x008ee40000000000 */
[----:B---3--:R-:W-:Y:S06]  /*6eb0*/  BAR.SYNC.DEFER_BLOCKING 0x1, 0x80 ;  /* 0x0042000000007b1d */ /* 0x008fec0000010000 */
[----:B------:R-:W-:Y:S05]  /*6ec0*/  @P0 BRA `(.L_x_108) ;  /* 0x0000000000280947 */ /* 0x000fea0003800000 */
[----:B------:R-:W3:Y:S01]  /*6ed0*/  LDCU.64 UR6, c[0x0][0x348] ;  /* 0x00006900ff0677ac */ /* 0x000ee20008000a00 */
[----:B------:R-:W-:Y:S01]  /*6ee0*/  UIADD3 UR4, UPT, UPT, UR43, 0x200, URZ ;  /* 0x000002002b047890 */ /* 0x000fe2000fffe0ff */
[----:B------:R-:W-:Y:S05]  /*6ef0*/  UMOV UR51, UR60 ;  /* 0x0000003c00337c82 */ /* 0x000fea0008000000 */
[----:B------:R-:W-:Y:S04]  /*6f00*/  MOV R55, UR4 ;  /* 0x0000000400377c02 */ /* 0x000fe80008000f00 */
[----:B------:R-:W-:Y:S01]  /*6f10*/  R2UR UR48, R55 ;  /* 0x00000000373072ca */ /* 0x000fe200000e0000 */
[----:B---3--:R-:W-:Y:S04]  /*6f20*/  UIADD3 UR4, UP0, UPT, UR6, 0x680, URZ ;  /* 0x0000068006047890 */ /* 0x008fe8000ff1e0ff */
[----:B------:R-:W-:Y:S09]  /*6f30*/  UIADD3.X UR5, UPT, UPT, URZ, UR7, URZ, UP0, !UPT ;  /* 0x00000007ff057290 */ /* 0x000ff200087fe4ff */
[----:B------:R3:W-:Y:S01]  /*6f40*/  UTMASTG.3D [UR48], [UR4] ;  /* 0x00000030040073b5 */ /* 0x0007e20008010000 */
[----:B------:R0:W-:Y:S01]  /*6f50*/  UTMACMDFLUSH ;  /* 0x00000000000079b7 */ /* 0x0001e20000000000 */
[----:B---3--:R-:W-:Y:S04]  /*6f60*/  DEPBAR.LE SB0, 0x1 ;  /* 0x000080400000791a */ /* 0x008fe80000000000 */
.L_x_108:
[----:B------:R-:W-:Y:S05]  /*6f70*/  BSYNC.RECONVERGENT B0 ;  /* 0x0000000000007941 */ /* 0x000fea0003800200 */
.L_x_107:
[----:B------:R-:W-:Y:S01]  /*6f80*/  BAR.SYNC.DEFER_BLOCKING 0x1, 0x80 ;  /* 0x0042000000007b1d */ /* 0x000fe20000010000 */
[----:B------:R-:W-:Y:S01]  /*6f90*/  ISETP.NE.AND P1, PT, R69, RZ, PT ;  /* 0x000000ff4500720c */ /* 0x000fe20003f25270 */
[----:B------:R-:W-:Y:S01]  /*6fa0*/  UISETP.NE.AND UP0, UPT, UR46, URZ, UPT ;  /* 0x000000ff2e00728c */ /* 0x000fe2000bf05270 */
[----:B------:R-:W-:Y:S11]  /*6fb0*/  LEA R2, R71, UR43, 0x3 ;  /* 0x0000002b47027c11 */ /* 0x000ff6000f8e18ff */
[----:B------:R-:W-:Y:S01]  /*6fc0*/  @P1 SHF.L.U32 R3, R61, 0x1f, RZ ;  /* 0x0000001f3d031819 */ /* 0x000fe200000006ff */
[----:B------:R-:W-:Y:S06]  /*6fd0*/  BRA.U !UP0, `(.L_x_109) ;  /* 0x0000000108247547 */ /* 0x000fec000b800000 */
[----:B-1----:R-:W-:Y:S01]  /*6fe0*/  IMAD.U32 R4, RZ, RZ, UR45 ;  /* 0x0000002dff047e24 */ /* 0x002fe2000f8e00ff */
[----:B------:R-:W-:Y:S01]  /*6ff0*/  MOV R0, UR54 ;  /* 0x0000003600007c02 */ /* 0x000fe20008000f00 */
[----:B------:R-:W-:Y:S03]  /*7000*/  UIADD3 UR4, UPT, UPT, UR45, 0x1, URZ ;  /* 0x000000012d047890 */ /* 0x000fe6000fffe0ff */
[----:B------:R-:W-:Y:S01]  /*7010*/  @P1 LEA R4, R4, UR43, 0x3 ;  /* 0x0000002b04041c11 */ /* 0x000fe2000f8e18ff */
[----:B------:R-:W-:Y:S04]  /*7020*/  UISETP.NE.AND UP0, UPT, UR4, 0x4, UPT ;  /* 0x000000040400788c */ /* 0x000fe8000bf05270 */
[----:B------:R-:W-:Y:S01]  /*7030*/  @P1 VIADD R4, R4, 0x40 ;  /* 0x0000004004041836 */ /* 0x000fe20000000000 */
[----:B------:R-:W-:Y:S04]  /*7040*/  USEL UR45, UR4, URZ, UP0 ;  /* 0x000000ff042d7287 */ /* 0x000fe80008000000 */
[----:B------:R-:W-:Y:S04]  /*7050*/  @P1 PRMT R0, R0, 0x654, R4 ;  /* 0x0000065400001816 */ /* 0x000fe80000000004 */
[----:B------:R3:W-:Y:S04]  /*7060*/  @P1 SYNCS.ARRIVE.TRANS64.RED.A1T0 RZ, [R0+URZ], RZ ;  /* 0x000000ff00ff19a7 */ /* 0x0007e800081004ff */
.L_x_109:
[----:B------:R-:W4:Y:S01]  /*7070*/  @P1 SYNCS.PHASECHK.TRANS64.TRYWAIT P0, [R2+URZ+0x20], R3 ;  /* 0x00002003020015a7 */ /* 0x000f2200080011ff */
[----:B------:R-:W-:Y:S01]  /*7080*/  BSSY B1, `(.L_x_110) ;  /* 0x0000016000017945 */ /* 0x000fe20003800000 */
[----:B----4-:R-:W-:Y:S03]  /*7090*/  @P1 SEL R72, RZ, 0x1, !P0 ;  /* 0x00000001ff481807 */ /* 0x010fe60004000000 */
[----:B------:R-:W-:Y:S05]  /*70a0*/  @!P1 BRA `(.L_x_111) ;  /* 0x00000000004c9947 */ /* 0x000fea0003800000 */
[----:B------:R-:W-:Y:S01]  /*70b0*/  ISETP.NE.AND P0, PT, R72, RZ, PT ;  /* 0x000000ff4800720c */ /* 0x000fe20003f05270 */
[----:B------:R-:W-:Y:S01]  /*70c0*/  BSSY B0, `(.L_x_112) ;  /* 0x000000b000007945 */ /* 0x000fe20003800000 */
[----:B------:R-:W-:Y:S11]  /*70d0*/  ISETP.NE.AND P1, PT, R73, RZ, PT ;  /* 0x000000ff4900720c */ /* 0x000ff60003f25270 */
[----:B------:R-:W-:Y:S02]  /*70e0*/  @!UPT UIADD3 URZ, UPT, UPT, URZ, URZ, URZ ;  /* 0x000000fffffff290 */ /* 0x000fe4000fffe0ff */
[C---:B-1----:R-:W-:Y:S01]  /*70f0*/  @P1 IMAD R6, R71.reuse, 0x2000, R64 ;  /* 0x0000200047061824 */ /* 0x042fe200078e0240 */
[C---:B------:R-:W-:Y:S01]  /*7100*/  @P1 LEA R4, R71.reuse, R62, 0xd ;  /* 0x0000003e47041211 */ /* 0x040fe200078e68ff */
[C---:B------:R-:W-:Y:S02]  /*7110*/  @P1 IMAD R5, R71.reuse, 0x2000, R63 ;  /* 0x0000200047051824 */ /* 0x040fe400078e023f */
[----:B------:R-:W-:Y:S01]  /*7120*/  @P1 IMAD R3, R71, 0x2000, R58 ;  /* 0x0000200047031824 */ /* 0x000fe200078e023a */
[----:B------:R-:W-:Y:S06]  /*7130*/  @P0 BRA `(.L_x_113) ;  /* 0x00000000000c0947 */ /* 0x000fec0003800000 */
[----:B---3--:R-:W-:Y:S04]  /*7140*/  SHF.L.U32 R0, R61, 0x1f, RZ ;  /* 0x0000001f3d007819 */ /* 0x008fe800000006ff */
[----:B------:R-:W1:Y:S02]  /*7150*/  SYNCS.PHASECHK.TRANS64.TRYWAIT P0, [R2+URZ+0x20], R0 ;  /* 0x00002000020075a7 */ /* 0x000e6400080011ff */
[----:B-1----:R-:W-:Y:S05]  /*7160*/  @!P0 BRA `(.L_x_114) ;  /* 0x0000002000948947 */ /* 0x002fea0003800000 */
.L_x_113:
[----:B------:R-:W-:Y:S05]  /*7170*/  BSYNC B0 ;  /* 0x0000000000007941 */ /* 0x000fea0003800000 */
.L_x_112:
[----:B------:R-:W-:Y:S02]  /*7180*/  ISETP.NE.AND P0, PT, R73, RZ, PT ;  /* 0x000000ff4900720c */ /* 0x000fe40003f05270 */
[----:B------:R-:W-:Y:S11]  /*7190*/  IADD3 R71, PT, PT, R71, 0x1, RZ ;  /* 0x0000000147477810 */ /* 0x000ff60007ffe0ff */
[----:B------:R4:W1:Y:S04]  /*71a0*/  @P0 LDS.128 R32, [R6] ;  /* 0x0000000006200984 */ /* 0x0008680000000c00 */
[----:B------:R4:W1:Y:S04]  /*71b0*/  @P0 LDS.128 R36, [R5+0x10] ;  /* 0x0000100005240984 */ /* 0x0008680000000c00 */
[----:B------:R4:W1:Y:S04]  /*71c0*/  @P0 LDS.128 R40, [R4+0x20] ;  /* 0x0000200004280984 */ /* 0x0008680000000c00 */
[----:B------:R4:W1:Y:S02]  /*71d0*/  @P0 LDS.128 R44, [R3+0x30] ;  /* 0x00003000032c0984 */ /* 0x0008640000000c00 */
.L_x_111:
[----:B------:R-:W-:Y:S05]  /*71e0*/  BSYNC B1 ;  /* 0x0000000000017941 */ /* 0x000fea0003800000 */
.L_x_110:
[----:B-1-3--:R-:W-:Y:S05]  /*71f0*/  VIADD R0, R25, 0x10 ;  /* 0x0000001019007836 */ /* 0x00afea0000000000 */
[----:B------:R-:W-:Y:S04]  /*7200*/  SHF.R.U32.HI R0, RZ, 0x15, R0 ;  /* 0x00000015ff007819 */ /* 0x000fe80000011600 */
[----:B------:R-:W-:Y:S11]  /*7210*/  LOP3.LUT P0, RZ, R0, 0x3, R52, 0x48, !PT ;  /* 0x0000000300ff7812 */ /* 0x000ff60007804834 */
[----:B------:R-:W-:Y:S02]  /*7220*/  @!UPT UIADD3 URZ, UPT, UPT, URZ, URZ, URZ ;  /* 0x000000fffffff290 */ /* 0x000fe4000fffe0ff */
[----:B------:R-:W-:Y:S05]  /*7230*/  @!P0 BRA `(.L_x_115) ;  /* 0x0000000000408947 */ /* 0x000fea0003800000 */
[----:B------:R-:W1:Y:S01]  /*7240*/  LDCU.64 UR8, c[0x4][0x70] ;  /* 0x01000e00ff0877ac */ /* 0x000e620008000a00 */
[----:B----4-:R-:W-:Y:S01]  /*7250*/  MOV R3, 0x0 ;  /* 0x0000000000037802 */ /* 0x010fe20000000f00 */
[----:B------:R-:W-:Y:S02]  /*7260*/  HFMA2 R12, -RZ, RZ, 0, 5.9604644775390625e-08 ;  /* 0x00000001ff0c7431 */ /* 0x000fe400000001ff */
[----:B------:R-:W-:Y:S02]  /*7270*/  IMAD.MOV.U32 R8, RZ, RZ, 0x192 ;  /* 0x00000192ff087424 */ /* 0x000fe400078e00ff */
[----:B------:R-:W-:Y:S01]  /*7280*/  IMAD.MOV.U32 R13, RZ, RZ, RZ ;  /* 0x000000ffff0d7224 */ /* 0x000fe200078e00ff */
[----:B------:R-:W3:Y:S01]  /*7290*/  LDCU.64 UR6, c[0x4][0x78] ;  /* 0x01000f00ff0677ac */ /* 0x000ee20008000a00 */
[----:B------:R-:W4:Y:S01]  /*72a0*/  LDC.64 R2, c[0x4][R3] ;  /* 0x0100000003027b82 */ /* 0x000f220000000a00 */
[----:B------:R-:W5:Y:S01]  /*72b0*/  LDCU.64 UR4, c[0x4][0x10] ;  /* 0x01000200ff0477ac */ /* 0x000f620008000a00 */
[----:B-1----:R-:W-:Y:S01]  /*72c0*/  MOV R5, UR9 ;  /* 0x0000000900057c02 */ /* 0x002fe20008000f00 */
[----:B------:R-:W-:Y:S01]  /*72d0*/  IMAD.U32 R4, RZ, RZ, UR8 ;  /* 0x00000008ff047e24 */ /* 0x000fe2000f8e00ff */
[----:B---3--:R-:W-:Y:S01]  /*72e0*/  MOV R7, UR7 ;  /* 0x0000000700077c02 */ /* 0x008fe20008000f00 */
[----:B------:R-:W-:Y:S01]  /*72f0*/  IMAD.U32 R6, RZ, RZ, UR6 ;  /* 0x00000006ff067e24 */ /* 0x000fe2000f8e00ff */
[----:B-----5:R-:W-:Y:S01]  /*7300*/  MOV R11, UR5 ;  /* 0x00000005000b7c02 */ /* 0x020fe20008000f00 */
[----:B------:R-:W-:Y:S02]  /*7310*/  IMAD.U32 R10, RZ, RZ, UR4 ;  /* 0x00000004ff0a7e24 */ /* 0x000fe4000f8e00ff */
[----:B------:R-:W-:Y:S07]  /*7320*/  LEPC R20, `(.L_x_115) ;  /* 0x000000001014794e */ /* 0x000fee0000000000 */
[----:B--2-4-:R-:W-:Y:S05]  /*7330*/  CALL.ABS.NOINC R2 ;  /* 0x0000000002007343 */ /* 0x014fea0003c00000 */
.L_x_115:
[----:B------:R-:W-:Y:S05]  /*7340*/  WARPSYNC.ALL ;  /* 0x0000000000007948 */ /* 0x000fea0003800000 */
[----:B------:R-:W-:Y:S01]  /*7350*/  R2UR UR4, R25 ;  /* 0x00000000190472ca */ /* 0x000fe200000e0000 */
[----:B------:R-:W-:Y:S01]  /*7360*/  BSSY.RECONVERGENT B0, `(.L_x_116) ;  /* 0x0000041000007945 */ /* 0x000fe20003800200 */
[----:B------:R-:W-:Y:S02]  /*7370*/  ISETP.NE.AND P6, PT, R69, RZ, PT ;  /* 0x000000ff4500720c */ /* 0x000fe40003fc5270 */
[----:B------:R-:W-:Y:S02]  /*7380*/  ISETP.NE.AND P0, PT, R66, RZ, PT ;  /* 0x000000ff4200720c */ /* 0x000fe40003f05270 */
[----:B------:R-:W-:Y:S07]  /*7390*/  MOV R20, UR45 ;  /* 0x0000002d00147c02 */ /* 0x000fee0008000f00 */
[----:B----4-:R-:W1:Y:S02]  /*73a0*/  LDTM.x16 R4, tmem[UR4+0x10] ;  /* 0x00001004000479ee */ /* 0x010e640008240000 */
[----:B------:R-:W-:Y:S01]  /*73b0*/  @P6 LEA R20, R20, UR43, 0x3 ;  /* 0x0000002b14146c11 */ /* 0x000fe2000f8e18ff */
[C---:B-1----:R-:W-:Y:S01]  /*73c0*/  FMUL R0, R24.reuse, R4 ;  /* 0x0000000418007220 */ /* 0x042fe20000400000 */
        /* <DEDUP_REMOVED lines=33> */
[----:B------:R-:W-:Y:S01]  /*75e0*/  FFMA R15, R27, R47, R19 ;  /* 0x0000002f1b0f7223 */ /* 0x000fe20000000013 */
[----:B------:R-:W-:Y:S02]  /*75f0*/  MOV R16, UR54 ;  /* 0x0000003600107c02 */ /* 0x000fe40008000f00 */
[----:B------:R-:W-:Y:S02]  /*7600*/  @P6 IADD3 R17, PT, PT, R20, 0x40, RZ ;  /* 0x0000004014116810 */ /* 0x000fe40007ffe0ff */
[----:B------:R1:W-:Y:S01]  /*7610*/  STS.128 [R58+0x2030], R12 ;  /* 0x0020300c3a007388 */ /* 0x0003e20000000c00 */
[----:B------:R-:W-:Y:S02]  /*7620*/  LEA R0, R71, UR43, 0x3 ;  /* 0x0000002b47007c11 */ /* 0x000fe4000f8e18ff */
[----:B------:R-:W-:Y:S01]  /*7630*/  @P6 PRMT R16, R16, 0x654, R17 ;  /* 0x0000065410106816 */ /* 0x000fe20000000011 */
[----:B------:R-:W-:Y:S01]  /*7640*/  @!PT LDS RZ, [RZ] ;  /* 0x00000000fffff984 */ /* 0x000fe20000000800 */
[----:B------:R-:W-:Y:S01]  /*7650*/  @!PT LDS RZ, [RZ] ;  /* 0x00000000fffff984 */ /* 0x000fe20000000800 */
[----:B------:R-:W-:Y:S01]  /*7660*/  @!PT LDS RZ, [RZ] ;  /* 0x00000000fffff984 */ /* 0x000fe20000000800 */
[----:B------:R-:W-:Y:S01]  /*7670*/  @!PT LDS RZ, [RZ] ;  /* 0x00000000fffff984 */ /* 0x000fe20000000800 */
[----:B------:R3:W-:Y:S06]  /*7680*/  MEMBAR.ALL.CTA ;  /* 0x0000000000007992 */ /* 0x0007ec0000008000 */
[----:B---3--:R-:W3:Y:S01]  /*7690*/  FENCE.VIEW.ASYNC.S ;  /* 0x00000000000073c6 */ /* 0x008ee20000000000 */
[----:B------:R-:W-:Y:S01]  /*76a0*/  @P6 SHF.L.U32 R2, R61, 0x1f, RZ ;  /* 0x0000001f3d026819 */ /* 0x000fe200000006ff */
[----:B---3--:R-:W-:Y:S06]  /*76b0*/  BAR.SYNC.DEFER_BLOCKING 0x1, 0x80 ;  /* 0x0042000000007b1d */ /* 0x008fec0000010000 */
[----:B------:R-:W-:Y:S05]  /*76c0*/  @P0 BRA `(.L_x_117) ;  /* 0x0000000000280947 */ /* 0x000fea0003800000 */
[----:B------:R-:W3:Y:S01]  /*76d0*/  LDCU.64 UR6, c[0x0][0x348] ;  /* 0x00006900ff0677ac */ /* 0x000ee20008000a00 */
[----:B------:R-:W-:Y:S02]  /*76e0*/  UIADD3 UR9, UPT, UPT, UR49, 0x10, URZ ;  /* 0x0000001031097890 */ /* 0x000fe4000fffe0ff */
[----:B------:R-:W-:Y:S01]  /*76f0*/  UIADD3 UR8, UPT, UPT, UR43, 0x2200, URZ ;  /* 0x000022002b087890 */ /* 0x000fe2000fffe0ff */
[----:B------:R-:W-:Y:S01]  /*7700*/  UMOV UR10, UR50 ;  /* 0x00000032000a7c82 */ /* 0x000fe20008000000 */
[----:B------:R-:W-:Y:S01]  /*7710*/  UMOV UR11, UR60 ;  /* 0x0000003c000b7c82 */ /* 0x000fe20008000000 */
[----:B---3--:R-:W-:Y:S04]  /*7720*/  UIADD3 UR4, UP0, UPT, UR6, 0x680, URZ ;  /* 0x0000068006047890 */ /* 0x008fe8000ff1e0ff */
[----:B------:R-:W-:Y:S09]  /*7730*/  UIADD3.X UR5, UPT, UPT, URZ, UR7, URZ, UP0, !UPT ;  /* 0x00000007ff057290 */ /* 0x000ff200087fe4ff */
[----:B------:R3:W-:Y:S01]  /*7740*/  UTMASTG.3D [UR8], [UR4] ;  /* 0x00000008040073b5 */ /* 0x0007e20008010000 */
[----:B------:R0:W-:Y:S01]  /*7750*/  UTMACMDFLUSH ;  /* 0x00000000000079b7 */ /* 0x0001e20000000000 */
[----:B---3--:R-:W-:Y:S04]  /*7760*/  DEPBAR.LE SB0, 0x1 ;  /* 0x000080400000791a */ /* 0x008fe80000000000 */
.L_x_117:
[----:B------:R-:W-:Y:S05]  /*7770*/  BSYNC.RECONVERGENT B0 ;  /* 0x0000000000007941 */ /* 0x000fea0003800200 */
.L_x_116:
[----:B------:R-:W-:Y:S01]  /*7780*/  BAR.SYNC.DEFER_BLOCKING 0x1, 0x80 ;  /* 0x0042000000007b1d */ /* 0x000fe20000010000 */
[----:B------:R-:W-:Y:S04]  /*7790*/  UIADD3 UR4, UPT, UPT, UR45, 0x1, URZ ;  /* 0x000000012d047890 */ /* 0x000fe8000fffe0ff */
[----:B------:R-:W-:Y:S04]  /*77a0*/  UISETP.NE.AND UP0, UPT, UR4, 0x4, UPT ;  /* 0x000000040400788c */ /* 0x000fe8000bf05270 */
[----:B------:R-:W-:Y:S01]  /*77b0*/  USEL UR44, UR4, URZ, UP0 ;  /* 0x000000ff042c7287 */ /* 0x000fe20008000000 */
[----:B------:R3:W-:Y:S01]  /*77c0*/  @P6 SYNCS.ARRIVE.TRANS64.RED.A1T0 RZ, [R16+URZ], RZ ;  /* 0x000000ff10ff69a7 */ /* 0x0007e200081004ff */
[----:B------:R-:W-:Y:S01]  /*77d0*/  BSSY B1, `(.L_x_118) ;  /* 0x0000017000017945 */ /* 0x000fe20003800000 */
[----:B------:R-:W4:Y:S02]  /*77e0*/  @P6 SYNCS.PHASECHK.TRANS64.TRYWAIT P0, [R0+URZ+0x20], R2 ;  /* 0x00002002000065a7 */ /* 0x000f2400080011ff */
[----:B----4-:R-:W-:Y:S01]  /*77f0*/  @P6 SEL R72, RZ, 0x1, !P0 ;  /* 0x00000001ff486807 */ /* 0x010fe20004000000 */
[----:B---3--:R-:W-:Y:S06]  /*7800*/  @!P6 BRA `(.L_x_119) ;  /* 0x00000000004ce947 */ /* 0x008fec0003800000 */
        /* <DEDUP_REMOVED lines=9> */
[----:B------:R-:W-:Y:S04]  /*78a0*/  SHF.L.U32 R6, R61, 0x1f, RZ ;  /* 0x0000001f3d067819 */ /* 0x000fe800000006ff */
[----:B------:R-:W1:Y:S02]  /*78b0*/  SYNCS.PHASECHK.TRANS64.TRYWAIT P0, [R0+URZ+0x20], R6 ;  /* 0x00002006000075a7 */ /* 0x000e6400080011ff */
[----:B-1----:R-:W-:Y:S05]  /*78c0*/  @!P0 BRA `(.L_x_122) ;  /* 0x0000001800d08947 */ /* 0x002fea0003800000 */
.L_x_121:
[----:B------:R-:W-:Y:S05]  /*78d0*/  BSYNC B0 ;  /* 0x0000000000007941 */ /* 0x000fea0003800000 */
.L_x_120:
[----:B------:R-:W-:Y:S02]  /*78e0*/  ISETP.NE.AND P0, PT, R73, RZ, PT ;  /* 0x000000ff4900720c */ /* 0x000fe40003f05270 */
[----:B------:R-:W-:Y:S11]  /*78f0*/  IADD3 R71, PT, PT, R71, 0x1, RZ ;  /* 0x0000000147477810 */ /* 0x000ff60007ffe0ff */
[----:B------:R3:W4:Y:S04]  /*7900*/  @P0 LDS.128 R32, [R5] ;  /* 0x0000000005200984 */ /* 0x0007280000000c00 */
[----:B------:R3:W1:Y:S04]  /*7910*/  @P0 LDS.128 R36, [R4+0x10] ;  /* 0x0000100004240984 */ /* 0x0006680000000c00 */
[----:B------:R3:W1:Y:S04]  /*7920*/  @P0 LDS.128 R40, [R3+0x20] ;  /* 0x0000200003280984 */ /* 0x0006680000000c00 */
[----:B------:R3:W1:Y:S02]  /*7930*/  @P0 LDS.128 R44, [R2+0x30] ;  /* 0x00003000022c0984 */ /* 0x0006640000000c00 */
.L_x_119:
[----:B------:R-:W-:Y:S05]  /*7940*/  BSYNC B1 ;  /* 0x0000000000017941 */ /* 0x000fea0003800000 */
.L_x_118:
[----:B-1----:R-:W-:Y:S05]  /*7950*/  VIADD R0, R25, 0x20 ;  /* 0x0000002019007836 */ /* 0x002fea0000000000 */
[----:B------:R-:W-:Y:S04]  /*7960*/  SHF.R.U32.HI R0, RZ, 0x15, R0 ;  /* 0x00000015ff007819 */ /* 0x000fe80000011600 */
[----:B------:R-:W-:Y:S11]  /*7970*/  LOP3.LUT P0, RZ, R0, 0x3, R52, 0x48, !PT ;  /* 0x0000000300ff7812 */ /* 0x000ff60007804834 */
[----:B------:R-:W-:Y:S02]  /*7980*/  @!UPT UIADD3 URZ, UPT, UPT, URZ, URZ, URZ ;  /* 0x000000fffffff290 */ /* 0x000fe4000fffe0ff */
[----:B------:R-:W-:Y:S05]  /*7990*/  @!P0 BRA `(.L_x_123) ;  /* 0x0000000000408947 */ /* 0x000fea0003800000 */
[----:B------:R-:W1:Y:S01]  /*79a0*/  LDCU.64 UR8, c[0x4][0x70] ;  /* 0x01000e00ff0877ac */ /* 0x000e620008000a00 */
[----:B---3--:R-:W-:Y:S01]  /*79b0*/  MOV R3, 0x0 ;  /* 0x0000000000037802 */ /* 0x008fe20000000f00 */
[----:B------:R-:W-:Y:S02]  /*79c0*/  HFMA2 R12, -RZ, RZ, 0, 5.9604644775390625e-08 ;  /* 0x00000001ff0c7431 */ /* 0x000fe400000001ff */
[----:B------:R-:W-:Y:S02]  /*79d0*/  IMAD.MOV.U32 R8, RZ, RZ, 0x192 ;  /* 0x00000192ff087424 */ /* 0x000fe400078e00ff */
[----:B------:R-:W-:Y:S01]  /*79e0*/  IMAD.MOV.U32 R13, RZ, RZ, RZ ;  /* 0x000000ffff0d7224 */ /* 0x000fe200078e00ff */
[----:B------:R-:W3:Y:S01]  /*79f0*/  LDCU.64 UR6, c[0x4][0x78] ;  /* 0x01000f00ff0677ac */ /* 0x000ee20008000a00 */
[----:B------:R-:W2:Y:S01]  /*7a00*/  LDC.64 R2, c[0x4][R3] ;  /* 0x0100000003027b82 */ /* 0x000ea20000000a00 */
        /* <DEDUP_REMOVED lines=9> */
.L_x_123:
[----:B------:R-:W-:Y:S05]  /*7aa0*/  WARPSYNC.ALL ;  /* 0x0000000000007948 */ /* 0x000fea0003800000 */
[----:B------:R-:W-:Y:S01]  /*7ab0*/  R2UR UR4, R25 ;  /* 0x00000000190472ca */ /* 0x000fe200000e0000 */
[----:B------:R-:W-:Y:S01]  /*7ac0*/  BSSY.RECONVERGENT B0, `(.L_x_124) ;  /* 0x0000041000007945 */ /* 0x000fe20003800200 */
[----:B------:R-:W-:Y:S02]  /*7ad0*/  ISETP.NE.AND P6, PT, R69, RZ, PT ;  /* 0x000000ff4500720c */ /* 0x000fe40003fc5270 */
[----:B------:R-:W-:Y:S02]  /*7ae0*/  ISETP.NE.AND P0, PT, R66, RZ, PT ;  /* 0x000000ff4200720c */ /* 0x000fe40003f05270 */
[----:B------:R-:W-:Y:S07]  /*7af0*/  MOV R20, UR44 ;  /* 0x0000002c00147c02 */ /* 0x000fee0008000f00 */
[----:B---3--:R-:W1:Y:S02]  /*7b00*/  LDTM.x16 R4, tmem[UR4+0x20] ;  /* 0x00002004000479ee */ /* 0x008e640008240000 */
[----:B------:R-:W-:Y:S01]  /*7b10*/  @P6 LEA R20, R20, UR43, 0x3 ;  /* 0x0000002b14146c11 */ /* 0x000fe2000f8e18ff */
[C---:B-1----:R-:W-:Y:S01]  /*7b20*/  FMUL R0, R24.reuse, R4 ;  /* 0x0000000418007220 */ /* 0x042fe20000400000 */
[C---:B------:R-:W-:Y:S01]  /*7b30*/  FMUL R2, R24.reuse, R5 ;  /* 0x0000000518027220 */ /* 0x040fe20000400000 */
[C---:B------:R-:W-:Y:S01]  /*7b40*/  FMUL R3, R24.reuse, R6 ;  /* 0x0000000618037220 */ /* 0x040fe20000400000 */
[C---:B------:R-:W-:Y:S01]  /*7b50*/  FMUL R7, R24.reuse, R7 ;  /* 0x0000000718077220 */ /* 0x040fe20000400000 */
[C---:B----4-:R-:W-:Y:S01]  /*7b60*/  FFMA R28, R27.reuse, R32, R0 ;  /* 0x000000201b1c7223 */ /* 0x050fe20000000000 */
        /* <DEDUP_REMOVED lines=54> */
.L_x_125:
[----:B------:R-:W-:Y:S05]  /*7ed0*/  BSYNC.RECONVERGENT B0 ;  /* 0x0000000000007941 */ /* 0x000fea0003800200 */
.L_x_124:
        /* <DEDUP_REMOVED lines=21> */
.L_x_129:
[----:B------:R-:W-:Y:S05]  /*8030*/  BSYNC B0 ;  /* 0x0000000000007941 */ /* 0x000fea0003800000 */
.L_x_128:
[----:B------:R-:W-:Y:S11]  /*8040*/  ISETP.NE.AND P0, PT, R73, RZ, PT ;  /* 0x000000ff4900720c */ /* 0x000ff60003f05270 */
[----:B------:R-:W-:Y:S02]  /*8050*/  @!UPT UIADD3 URZ, UPT, UPT, URZ, URZ, URZ ;  /* 0x000000fffffff290 */ /* 0x000fe4000fffe0ff */
[----:B------:R3:W4:Y:S04]  /*8060*/  @P0 LDS.128 R32, [R4] ;  /* 0x0000000004200984 */ /* 0x0007280000000c00 */
[----:B------:R3:W1:Y:S04]  /*8070*/  @P0 LDS.128 R36, [R3+0x10] ;  /* 0x0000100003240984 */ /* 0x0006680000000c00 */
[----:B------:R3:W1:Y:S04]  /*8080*/  @P0 LDS.128 R40, [R2+0x20] ;  /* 0x0000200002280984 */ /* 0x0006680000000c00 */
[----:B------:R3:W1:Y:S02]  /*8090*/  @P0 LDS.128 R44, [R71+0x30] ;  /* 0x00003000472c0984 */ /* 0x0006640000000c00 */
.L_x_127:
[----:B------:R-:W-:Y:S05]  /*80a0*/  BSYNC B1 ;  /* 0x0000000000017941 */ /* 0x000fea0003800000 */
.L_x_126:
        /* <DEDUP_REMOVED lines=21> */
.L_x_131:
[----:B------:R-:W-:Y:S01]  /*8200*/  ISETP.NE.AND P0, PT, R66, RZ, PT ;  /* 0x000000ff4200720c */ /* 0x000fe20003f05270 */
[----:B------:R-:W-:Y:S05]  /*8210*/  WARPSYNC.ALL ;  /* 0x0000000000007948 */ /* 0x000fea0003800000 */
[----:B------:R-:W-:Y:S01]  /*8220*/  R2UR UR4, R25 ;  /* 0x00000000190472ca */ /* 0x000fe200000e0000 */
[----:B------:R-:W-:Y:S11]  /*8230*/  BSSY.RECONVERGENT B0, `(.L_x_132) ;  /* 0x000003f000007945 */ /* 0x000ff60003800200 */
[----:B------:R-:W-:Y:S01]  /*8240*/  @!UPT UIADD3 URZ, UPT, UPT, URZ, URZ, URZ ;  /* 0x000000fffffff290 */ /* 0x000fe2000fffe0ff */
[----:B---3--:R-:W1:Y:S01]  /*8250*/  LDTM.x16 R4, tmem[UR4+0x30] ;  /* 0x00003004000479ee */ /* 0x008e620008240000 */
[----:B------:R-:W-:Y:S01]  /*8260*/  R2UR UR4, R70 ;  /* 0x00000000460472ca */ /* 0x000fe200000e0000 */
[----:B------:R-:W-:Y:S11]  /*8270*/  NOP ;  /* 0x0000000000007918 */ /* 0x000ff60000000000 */
[----:B------:R-:W-:Y:S01]  /*8280*/  @!UPT UIADD3 URZ, UPT, UPT, URZ, URZ, URZ ;  /* 0x000000fffffff290 */ /* 0x000fe2000fffe0ff */
[----:B------:R-:W-:Y:S04]  /*8290*/  UIADD3 UR4, UPT, UPT, UR4, 0xb0, URZ ;  /* 0x000000b004047890 */ /* 0x000fe8000fffe0ff */
[----:B------:R-:W-:Y:S01]  /*82a0*/  UPRMT UR4, UR54, 0x654, UR4 ;  /* 0x0000065436047896 */ /* 0x000fe20008000004 */
[C---:B-1----:R-:W-:Y:S01]  /*82b0*/  FMUL R0, R24.reuse, R4 ;  /* 0x0000000418007220 */ /* 0x042fe20000400000 */
[C---:B------:R-:W-:Y:S01]  /*82c0*/  FMUL R2, R24.reuse, R5 ;  /* 0x0000000518027220 */ /* 0x040fe20000400000 */
[C---:B------:R-:W-:Y:S06]  /*82d0*/  FMUL R3, R24.reuse, R6 ;  /* 0x0000000618037220 */ /* 0x040fec0000400000 */
[----:B------:R-:W-:Y:S01]  /*82e0*/  SYNCS.ARRIVE.TRANS64.RED.A1T0 RZ, [UR4], RZ ;  /* 0x000000ffffff79a7 */ /* 0x000fe20008100404 */
[C---:B----4-:R-:W-:Y:S01]  /*82f0*/  FFMA R28, R27.reuse, R32, R0 ;  /* 0x000000201b1c7223 */ /* 0x050fe20000000000 */
[C---:B------:R-:W-:Y:S01]  /*8300*/  FFMA R29, R27.reuse, R33, R2 ;  /* 0x000000211b1d7223 */ /* 0x040fe20000000002 */
        /* <DEDUP_REMOVED lines=49> */
.L_x_133:
[----:B------:R-:W-:Y:S05]  /*8620*/  BSYNC.RECONVERGENT B0 ;  /* 0x0000000000007941 */ /* 0x000fea0003800200 */
.L_x_132:
[----:B------:R-:W-:Y:S01]  /*8630*/  BAR.SYNC.DEFER_BLOCKING 0x1, 0x80 ;  /* 0x0042000000007b1d */ /* 0x000fe20000010000 */
[----:B------:R-:W-:Y:S01]  /*8640*/  UISETP.NE.AND UP0, UPT, UR46, -0x4, UPT ;  /* 0xfffffffc2e00788c */ /* 0x000fe2000bf05270 */
[----:B------:R-:W-:Y:S08]  /*8650*/  IADD3 R22, PT, PT, R22, 0x1, RZ ;  /* 0x0000000116167810 */ /* 0x000ff00007ffe0ff */
[----:B------:R-:W-:Y:S05]  /*8660*/  BRA.U !UP0, `(.L_x_134) ;  /* 0x0000000108287547 */ /* 0x000fea000b800000 */
[----:B------:R-:W-:Y:S01]  /*8670*/  ISETP.NE.AND P0, PT, R69, RZ, PT ;  /* 0x000000ff4500720c */ /* 0x000fe20003f05270 */
[----:B------:R-:W-:Y:S01]  /*8680*/  IMAD.U32 R2, RZ, RZ, UR45 ;  /* 0x0000002dff027e24 */ /* 0x000fe2000f8e00ff */
[----:B------:R-:W-:Y:S01]  /*8690*/  UIADD3 UR4, UPT, UPT, UR45, 0x1, URZ ;  /* 0x000000012d047890 */ /* 0x000fe2000fffe0ff */
[----:B------:R-:W-:Y:S03]  /*86a0*/  IMAD.U32 R0, RZ, RZ, UR54 ;  /* 0x00000036ff007e24 */ /* 0x000fe6000f8e00ff */
[----:B------:R-:W-:Y:S04]  /*86b0*/  UISETP.NE.AND UP0, UPT, UR4, 0x4, UPT ;  /* 0x000000040400788c */ /* 0x000fe8000bf05270 */
[----:B------:R-:W-:Y:S03]  /*86c0*/  USEL UR45, UR4, URZ, UP0 ;  /* 0x000000ff042d7287 */ /* 0x000fe60008000000 */
[----:B------:R-:W-:Y:S05]  /*86d0*/  @P0 LEA R2, R2, UR43, 0x3 ;  /* 0x0000002b02020c11 */ /* 0x000fea000f8e18ff */
[----:B------:R-:W-:Y:S05]  /*86e0*/  @P0 VIADD R2, R2, 0x40 ;  /* 0x0000004002020836 */ /* 0x000fea0000000000 */
[----:B------:R-:W-:Y:S04]  /*86f0*/  @P0 PRMT R0, R0, 0x654, R2 ;  /* 0x0000065400000816 */ /* 0x000fe80000000002 */
[----:B------:R3:W-:Y:S03]  /*8700*/  @P0 SYNCS.ARRIVE.TRANS64.RED.A1T0 RZ, [R0+URZ], RZ ;  /* 0x000000ff00ff09a7 */ /* 0x0007e600081004ff */
.L_x_134:
[----:B------:R-:W-:Y:S01]  /*8710*/  R2UR UR5, R53 ;  /* 0x00000000350572ca */ /* 0x000fe200000e0000 */
[----:B------:R-:W-:Y:S01]  /*8720*/  UISETP.NE.AND UP0, UPT, UR62, URZ, UPT ;  /* 0x000000ff3e00728c */ /* 0x000fe2000bf05270 */
[----:B------:R-:W-:Y:S01]  /*8730*/  R2UR UR4, R54 ;  /* 0x00000000360472ca */ /* 0x000fe200000e0000 */
[----:B------:R-:W-:Y:S01]  /*8740*/  UIADD3 UR46, UPT, UPT, UR46, 0x4, URZ ;  /* 0x000000042e2e7890 */ /* 0x000fe2000fffe0ff */
[----:B------:R-:W-:Y:S01]  /*8750*/  ISETP.NE.AND P0, PT, R57, 0x2, PT ;  /* 0x000000023900780c */ /* 0x000fe20003f05270 */
[----:B------:R-:W-:Y:S01]  /*8760*/  UMOV UR60, UR61 ;  /* 0x0000003d003c7c82 */ /* 0x000fe20008000000 */
[----:B------:R-:W-:Y:S02]  /*8770*/  ISETP.NE.AND P1, PT, R22, 0x4, PT ;  /* 0x000000041600780c */ /* 0x000fe40003f25270 */
[----:B------:R-:W-:Y:S02]  /*8780*/  SEL R2, RZ, 0x1, P0 ;  /* 0x00000001ff027807 */ /* 0x000fe40000000000 */
[----:B---3--:R-:W-:Y:S02]  /*8790*/  SEL R0, RZ, 0x1, P1 ;  /* 0x00000001ff007807 */ /* 0x008fe40000800000 */
[----:B------:R-:W-:Y:S01]  /*87a0*/  LOP3.LUT R59, R59, R2, RZ, 0x3c, !PT ;  /* 0x000000023b3b7212 */ /* 0x000fe200078e3cff */
[----:B------:R-:W-:Y:S01]  /*87b0*/  UIADD3 UR20, UPT, UPT, UR36, UR5, URZ ;  /* 0x0000000524147290 */ /* 0x000fe2000fffe0ff */
[----:B------:R-:W-:Y:S01]  /*87c0*/  LOP3.LUT R60, R60, R0, RZ, 0x3c, !PT ;  /* 0x000000003c3c7212 */ /* 0x000fe200078e3cff */
[----:B------:R-:W-:Y:S01]  /*87d0*/  UIADD3 UR16, UPT, UPT, UR37, UR4, URZ ;  /* 0x0000000425107290 */ /* 0x000fe2000fffe0ff */
[----:B------:R-:W-:Y:S02]  /*87e0*/  SEL R57, R57, RZ, P0 ;  /* 0x000000ff39397207 */ /* 0x000fe40000000000 */
[----:B------:R-:W-:Y:S01]  /*87f0*/  SEL R22, R22, RZ, P1 ;  /* 0x000000ff16167207 */ /* 0x000fe20000800000 */
[----:B------:R-:W-:Y:S08]  /*8800*/  BRA.U UP0, `(.L_x_135) ;  /* 0xffffffd100d47547 */ /* 0x000ff0000b83ffff */
[----:B------:R-:W-:-:S09]  /*8810*/  UISETP.NE.AND UP0, UPT, UR63, URZ, UPT ;  /* 0x000000ff3f00728c */ /* 0x000fd2000bf05270 */
[----:B------:R-:W-:Y:S05]  /*8820*/  BRA.U !UP0, `(.L_x_136) ;  /* 0x0000000108487547 */ /* 0x000fea000b800000 */
[----:B------:R-:W3:Y:S02]  /*8830*/  LDCU.64 UR4, c[0x0][0x890] ;  /* 0x00011200ff0477ac */ /* 0x000ee40008000a00 */
[----:B---3--:R-:W-:-:S04]  /*8840*/  UISETP.NE.U32.AND UP0, UPT, UR4, URZ, UPT ;  /* 0x000000ff0400728c */ /* 0x008fc8000bf05070 */
[----:B------:R-:W-:-:S09]  /*8850*/  UISETP.NE.AND.EX UP0, UPT, UR5, URZ, UPT, UP0 ;  /* 0x000000ff0500728c */ /* 0x000fd2000bf05300 */
[----:B------:R-:W-:Y:S05]  /*8860*/  BRA.U UP0, `(.L_x_137) ;  /* 0x00000001000c7547 */ /* 0x000fea000b800000 */
[----:B------:R-:W-:-:S13]  /*8870*/  FSETP.NEU.AND P0, PT, R27, RZ, PT ;  /* 0x000000ff1b00720b */ /* 0x000fda0003f0d000 */
[----:B------:R-:W-:Y:S05]  /*8880*/  @!P0 EXIT ;  /* 0x000000000000894d */ /* 0x000fea0003800000 */
[----:B------:R-:W-:Y:S05]  /*8890*/  BRA `(.L_x_136) ;  /* 0x00000000002c7947 */ /* 0x000fea0003800000 */
.L_x_137:
[----:B------:R-:W-:Y:S01]  /*88a0*/  ISETP.NE.AND P0, PT, R56, RZ, PT ;  /* 0x000000ff3800720c */ /* 0x000fe20003f05270 */
[----:B------:R-:W-:-:S12]  /*88b0*/  BSSY.RECONVERGENT B0, `(.L_x_136) ;  /* 0x0000009000007945 */ /* 0x000fd80003800200 */
[----:B------:R-:W-:Y:S05]  /*88c0*/  @P0 BRA `(.L_x_138) ;  /* 0x0000000000140947 */ /* 0x000fea0003800000 */
[----:B------:R-:W3:Y:S02]  /*88d0*/  LDCU.64 UR4, c[0x0][0x888] ;  /* 0x00011100ff0477ac */ /* 0x000ee40008000a00 */
[----:B---3--:R-:W-:-:S04]  /*88e0*/  ISETP.NE.U32.AND P0, PT, RZ, UR4, PT ;  /* 0x00000004ff007c0c */ /* 0x008fc8000bf05070 */
[----:B------:R-:W-:-:S13]  /*88f0*/  ISETP.NE.AND.EX P0, PT, RZ, UR5, PT, P0 ;  /* 0x00000005ff007c0c */ /* 0x000fda000bf05300 */
[----:B------:R-:W-:Y:S05]  /*8900*/  @!P0 EXIT ;  /* 0x000000000000894d */ /* 0x000fea0003800000 */
[----:B------:R-:W-:Y:S05]  /*8910*/  BRA `(.L_x_139) ;  /* 0x0000000000087947 */ /* 0x000fea0003800000 */
.L_x_138:
[----:B------:R-:W-:-:S13]  /*8920*/  FSETP.NEU.AND P0, PT, R27, RZ, PT ;  /* 0x000000ff1b00720b */ /* 0x000fda0003f0d000 */
[----:B------:R-:W-:Y:S05]  /*8930*/  @!P0 EXIT ;  /* 0x000000000000894d */ /* 0x000fea0003800000 */
.L_x_139:
[----:B------:R-:W-:Y:S05]  /*8940*/  BSYNC.RECONVERGENT B0 ;  /* 0x0000000000007941 */ /* 0x000fea0003800200 */
.L_x_136:
[----:B------:R-:W-:Y:S01]  /*8950*/  ULEA UR4, UR45, UR43, 0x3 ;  /* 0x0000002b2d047291 */ /* 0x000fe2000f8e18ff */
[----:B------:R-:W-:-:S04]  /*8960*/  DEPBAR.LE SB0, 0x0 ;  /* 0x000080000000791a */ /* 0x000fc80000000000 */
[----:B------:R-:W-:-:S04]  /*8970*/  UIADD3 UR4, UPT, UPT, UR4, 0x40, URZ ;  /* 0x0000004004047890 */ /* 0x000fc8000fffe0ff */
[----:B------:R-:W-:-:S09]  /*8980*/  UPRMT UR4, UR54, 0x654, UR4 ;  /* 0x0000065436047896 */ /* 0x000fd20008000004 */
[----:B------:R-:W-:Y:S01]  /*8990*/  SYNCS.ARRIVE.TRANS64.RED.A1T0 RZ, [UR4], RZ ;  /* 0x000000ffffff79a7 */ /* 0x000fe20008100404 */
[----:B------:R-:W-:Y:S05]  /*89a0*/  EXIT ;  /* 0x000000000000794d */ /* 0x000fea0003800000 */
.L_x_24:
[----:B--2---:R2:W3:Y:S02]  /*89b0*/  SYNCS.PHASECHK.TRANS64.TRYWAIT P0, [R0+URZ+0xe0], R2 ;  /* 0x0000e002000075a7 */ /* 0x0044e400080011ff */
[----:B---3--:R-:W-:Y:S05]  /*89c0*/  @!P0 NANOSLEEP.SYNCS 0x989680 ;  /* 0x009896800000895d */ /* 0x008fea0003900000 */
[----:B------:R-:W3:Y:S02]  /*89d0*/  @!P0 SYNCS.PHASECHK.TRANS64 P0, [R0+URZ+0xe0], R2 ;  /* 0x0000e002000085a7 */ /* 0x000ee400080010ff */
[----:B---3--:R-:W-:Y:S05]  /*89e0*/  @!P0 BRA `(.L_x_24) ;  /* 0xfffffffc00f08947 */ /* 0x008fea000383ffff */
[----:B------:R-:W-:Y:S05]  /*89f0*/  BRA `(.L_x_140) ;  /* 0xffffff8c00f47947 */ /* 0x000fea000383ffff */
.L_x_27:
[----:B-1----:R-:W-:-:S07]  /*8a00*/  MOV R0, UR57 ;  /* 0x0000003900007c02 */ /* 0x002fce0008000f00 */
.L_x_141:
[----:B-1----:R1:W2:Y:S02]  /*8a10*/  SYNCS.PHASECHK.TRANS64.TRYWAIT P0, [R0+URZ+0x10], R3 ;  /* 0x00001003000075a7 */ /* 0x0022a400080011ff */
[----:B--2---:R-:W-:Y:S05]  /*8a20*/  @!P0 NANOSLEEP.SYNCS 0x989680 ;  /* 0x009896800000895d */ /* 0x004fea0003900000 */
[----:B------:R-:W2:Y:S02]  /*8a30*/  @!P0 SYNCS.PHASECHK.TRANS64 P0, [R0+URZ+0x10], R3 ;  /* 0x00001003000085a7 */ /* 0x000ea400080010ff */
[----:B--2---:R-:W-:Y:S05]  /*8a40*/  @!P0 BRA `(.L_x_141) ;  /* 0xfffffffc00f08947 */ /* 0x004fea000383ffff */
[----:B------:R-:W-:Y:S05]  /*8a50*/  BRA `(.L_x_26) ;  /* 0xffffff90003c7947 */ /* 0x000fea000383ffff */
.L_x_36:
[----:B-1----:R-:W-:-:S07]  /*8a60*/  MOV R0, UR57 ;  /* 0x0000003900007c02 */ /* 0x002fce0008000f00 */
.L_x_142:
[----:B-1----:R1:W2:Y:S02]  /*8a70*/  SYNCS.PHASECHK.TRANS64.TRYWAIT P0, [R0+URZ+0x10], R3 ;  /* 0x00001003000075a7 */ /* 0x0022a400080011ff */
[----:B--2---:R-:W-:Y:S05]  /*8a80*/  @!P0 NANOSLEEP.SYNCS 0x989680 ;  /* 0x009896800000895d */ /* 0x004fea0003900000 */
[----:B------:R-:W2:Y:S02]  /*8a90*/  @!P0 SYNCS.PHASECHK.TRANS64 P0, [R0+URZ+0x10], R3 ;  /* 0x00001003000085a7 */ /* 0x000ea400080010ff */
[----:B--2---:R-:W-:Y:S05]  /*8aa0*/  @!P0 BRA `(.L_x_142) ;  /* 0xfffffffc00f08947 */ /* 0x004fea000383ffff */
[----:B------:R-:W-:Y:S05]  /*8ab0*/  BRA `(.L_x_35) ;  /* 0xffffff9400947947 */ /* 0x000fea000383ffff */
.L_x_43:
[----:B-1----:R1:W4:Y:S02]  /*8ac0*/  SYNCS.PHASECHK.TRANS64.TRYWAIT P0, [R3+URZ+0x70], R0 ;  /* 0x00007000030075a7 */ /* 0x00232400080011ff */
[----:B----4-:R-:W-:Y:S05]  /*8ad0*/  @!P0 NANOSLEEP.SYNCS 0x989680 ;  /* 0x009896800000895d */ /* 0x010fea0003900000 */
[----:B------:R-:W4:Y:S02]  /*8ae0*/  @!P0 SYNCS.PHASECHK.TRANS64 P0, [R3+URZ+0x70], R0 ;  /* 0x00007000030085a7 */ /* 0x000f2400080010ff */
[----:B----4-:R-:W-:Y:S05]  /*8af0*/  @!P0 BRA `(.L_x_43) ;  /* 0xfffffffc00f08947 */ /* 0x010fea000383ffff */
[----:B------:R-:W-:Y:S05]  /*8b00*/  BRA `(.L_x_143) ;  /* 0xffffff9800cc7947 */ /* 0x000fea000383ffff */
.L_x_47:
[----:B------:R-:W-:-:S07]  /*8b10*/  MOV R0, UR4 ;  /* 0x0000000400007c02 */ /* 0x000fce0008000f00 */
.L_x_144:
[----:B-1----:R1:W2:Y:S02]  /*8b20*/  SYNCS.PHASECHK.TRANS64.TRYWAIT P0, [R0+URZ], R2 ;  /* 0x00000002000075a7 */ /* 0x0022a400080011ff */
[----:B--2---:R-:W-:Y:S05]  /*8b30*/  @!P0 NANOSLEEP.SYNCS 0x989680 ;  /* 0x009896800000895d */ /* 0x004fea0003900000 */
[----:B------:R-:W2:Y:S02]  /*8b40*/  @!P0 SYNCS.PHASECHK.TRANS64 P0, [R0+URZ], R2 ;  /* 0x00000002000085a7 */ /* 0x000ea400080010ff */
[----:B--2---:R-:W-:Y:S05]  /*8b50*/  @!P0 BRA `(.L_x_144) ;  /* 0xfffffffc00f08947 */ /* 0x004fea000383ffff */
[----:B------:R-:W-:Y:S05]  /*8b60*/  BRA `(.L_x_145) ;  /* 0xffffffa000787947 */ /* 0x000fea000383ffff */
.L_x_50:
[----:B-1----:R1:W2:Y:S02]  /*8b70*/  SYNCS.PHASECHK.TRANS64.TRYWAIT P0, [R2+URZ+0xd0], R4 ;  /* 0x0000d004020075a7 */ /* 0x0022a400080011ff */
[----:B--2---:R-:W-:Y:S05]  /*8b80*/  @!P0 NANOSLEEP.SYNCS 0x989680 ;  /* 0x009896800000895d */ /* 0x004fea0003900000 */
[----:B------:R-:W2:Y:S02]  /*8b90*/  @!P0 SYNCS.PHASECHK.TRANS64 P0, [R2+URZ+0xd0], R4 ;  /* 0x0000d004020085a7 */ /* 0x000ea400080010ff */
[----:B--2---:R-:W-:Y:S05]  /*8ba0*/  @!P0 BRA `(.L_x_50) ;  /* 0xfffffffc00f08947 */ /* 0x004fea000383ffff */
[----:B------:R-:W-:Y:S05]  /*8bb0*/  BRA `(.L_x_146) ;  /* 0xffffffa000d47947 */ /* 0x000fea000383ffff */
.L_x_51:
[----:B------:R-:W-:-:S07]  /*8bc0*/  MOV R2, UR4 ;  /* 0x0000000400027c02 */ /* 0x000fce0008000f00 */
.L_x_147:
[----:B-1----:R1:W2:Y:S02]  /*8bd0*/  SYNCS.PHASECHK.TRANS64.TRYWAIT P0, [R2+URZ+0x80], R5 ;  /* 0x00008005020075a7 */ /* 0x0022a400080011ff */
[----:B--2---:R-:W-:Y:S05]  /*8be0*/  @!P0 NANOSLEEP.SYNCS 0x989680 ;  /* 0x009896800000895d */ /* 0x004fea0003900000 */
[----:B------:R-:W2:Y:S02]  /*8bf0*/  @!P0 SYNCS.PHASECHK.TRANS64 P0, [R2+URZ+0x80], R5 ;  /* 0x00008005020085a7 */ /* 0x000ea400080010ff */
[----:B--2---:R-:W-:Y:S05]  /*8c00*/  @!P0 BRA `(.L_x_147) ;  /* 0xfffffffc00f08947 */ /* 0x004fea000383ffff */
[----:B------:R-:W-:Y:S05]  /*8c10*/  BRA `(.L_x_148) ;  /* 0xffffffa000e47947 */ /* 0x000fea000383ffff */
.L_x_52:
[----:B-1----:R1:W2:Y:S02]  /*8c20*/  SYNCS.PHASECHK.TRANS64.TRYWAIT P1, [R2+URZ+0x70], R4 ;  /* 0x00007004020075a7 */ /* 0x0022a400080211ff */
[----:B--2---:R-:W-:Y:S05]  /*8c30*/  @!P1 NANOSLEEP.SYNCS 0x989680 ;  /* 0x009896800000995d */ /* 0x004fea0003900000 */
[----:B------:R-:W2:Y:S02]  /*8c40*/  @!P1 SYNCS.PHASECHK.TRANS64 P1, [R2+URZ+0x70], R4 ;  /* 0x00007004020095a7 */ /* 0x000ea400080210ff */
[----:B--2---:R-:W-:Y:S05]  /*8c50*/  @!P1 BRA `(.L_x_52) ;  /* 0xfffffffc00f09947 */ /* 0x004fea000383ffff */
[----:B------:R-:W-:Y:S05]  /*8c60*/  BRA `(.L_x_149) ;  /* 0xffffffa400147947 */ /* 0x000fea000383ffff */
.L_x_55:
[----:B------:R-:W-:-:S07]  /*8c70*/  MOV R0, UR4 ;  /* 0x0000000400007c02 */ /* 0x000fce0008000f00 */
.L_x_150:
[----:B-1----:R1:W2:Y:S02]  /*8c80*/  SYNCS.PHASECHK.TRANS64.TRYWAIT P0, [R0+URZ+0x80], R2 ;  /* 0x00008002000075a7 */ /* 0x0022a400080011ff */
[----:B--2---:R-:W-:Y:S05]  /*8c90*/  @!P0 NANOSLEEP.SYNCS 0x989680 ;  /* 0x009896800000895d */ /* 0x004fea0003900000 */
[----:B------:R-:W2:Y:S02]  /*8ca0*/  @!P0 SYNCS.PHASECHK.TRANS64 P0, [R0+URZ+0x80], R2 ;  /* 0x00008002000085a7 */ /* 0x000ea400080010ff */
[----:B--2---:R-:W-:Y:S05]  /*8cb0*/  @!P0 BRA `(.L_x_150) ;  /* 0xfffffffc00f08947 */ /* 0x004fea000383ffff */
[----:B------:R-:W-:Y:S05]  /*8cc0*/  BRA `(.L_x_54) ;  /* 0xffffffa400687947 */ /* 0x000fea000383ffff */
.L_x_62:
[----:B-1----:R1:W2:Y:S02]  /*8cd0*/  SYNCS.PHASECHK.TRANS64.TRYWAIT P1, [R0+URZ+0x70], R2 ;  /* 0x00007002000075a7 */ /* 0x0022a400080211ff */
[----:B--2---:R-:W-:Y:S05]  /*8ce0*/  @!P1 NANOSLEEP.SYNCS 0x989680 ;  /* 0x009896800000995d */ /* 0x004fea0003900000 */
[----:B------:R-:W2:Y:S02]  /*8cf0*/  @!P1 SYNCS.PHASECHK.TRANS64 P1, [R0+URZ+0x70], R2 ;  /* 0x00007002000095a7 */ /* 0x000ea400080210ff */
[----:B--2---:R-:W-:Y:S05]  /*8d00*/  @!P1 BRA `(.L_x_62) ;  /* 0xfffffffc00f09947 */ /* 0x004fea000383ffff */
[----:B------:R-:W-:Y:S05]  /*8d10*/  BRA `(.L_x_151) ;  /* 0xffffffa800d07947 */ /* 0x000fea000383ffff */
.L_x_63:
[----:B------:R-:W-:-:S13]  /*8d20*/  R2UR UR4, R13 ;  /* 0x000000000d0472ca */ /* 0x000fda00000e0000 */
[----:B------:R-:W-:-:S07]  /*8d30*/  MOV R2, UR4 ;  /* 0x0000000400027c02 */ /* 0x000fce0008000f00 */
.L_x_152:
[----:B-1----:R1:W2:Y:S02]  /*8d40*/  SYNCS.PHASECHK.TRANS64.TRYWAIT P0, [R2+URZ+0xb0], R0 ;  /* 0x0000b000020075a7 */ /* 0x0022a400080011ff */
[----:B--2---:R-:W-:Y:S05]  /*8d50*/  @!P0 NANOSLEEP.SYNCS 0x989680 ;  /* 0x009896800000895d */ /* 0x004fea0003900000 */
[----:B------:R-:W2:Y:S02]  /*8d60*/  @!P0 SYNCS.PHASECHK.TRANS64 P0, [R2+URZ+0xb0], R0 ;  /* 0x0000b000020085a7 */ /* 0x000ea400080010ff */
[----:B--2---:R-:W-:Y:S05]  /*8d70*/  @!P0 BRA `(.L_x_152) ;  /* 0xfffffffc00f08947 */ /* 0x004fea000383ffff */
[----:B------:R-:W-:Y:S05]  /*8d80*/  BRA `(.L_x_153) ;  /* 0xffffffac000c7947 */ /* 0x000fea000383ffff */
.L_x_66:
[----:B------:R-:W-:Y:S07]  /*8d90*/  MOV R0, UR5 ;  /* 0x0000000500007c02 */ /* 0x000fee0008000f00 */
.L_x_154:
[----:B-1----:R1:W2:Y:S02]  /*8da0*/  SYNCS.PHASECHK.TRANS64.TRYWAIT P0, [R0+URZ], R2 ;  /* 0x00000002000075a7 */ /* 0x0022a400080011ff */
[----:B--2---:R-:W-:Y:S05]  /*8db0*/  @!P0 NANOSLEEP.SYNCS 0x989680 ;  /* 0x009896800000895d */ /* 0x004fea0003900000 */
[----:B------:R-:W2:Y:S02]  /*8dc0*/  @!P0 SYNCS.PHASECHK.TRANS64 P0, [R0+URZ], R2 ;  /* 0x00000002000085a7 */ /* 0x000ea400080010ff */
[----:B--2---:R-:W-:Y:S05]  /*8dd0*/  @!P0 BRA `(.L_x_154) ;  /* 0xfffffffc00f08947 */ /* 0x004fea000383ffff */
[----:B------:R-:W-:Y:S05]  /*8de0*/  BRA `(.L_x_65) ;  /* 0xffffffac00287947 */ /* 0x000fea000383ffff */
.L_x_69:
[----:B------:R-:W-:-:S07]  /*8df0*/  MOV R0, UR4 ;  /* 0x0000000400007c02 */ /* 0x000fce0008000f00 */
.L_x_155:
[----:B--2---:R2:W3:Y:S02]  /*8e00*/  SYNCS.PHASECHK.TRANS64.TRYWAIT P0, [R0+URZ], R2 ;  /* 0x00000002000075a7 */ /* 0x0044e400080011ff */
[----:B---3--:R-:W-:Y:S05]  /*8e10*/  @!P0 NANOSLEEP.SYNCS 0x989680 ;  /* 0x009896800000895d */ /* 0x008fea0003900000 */
[----:B------:R-:W3:Y:S02]  /*8e20*/  @!P0 SYNCS.PHASECHK.TRANS64 P0, [R0+URZ], R2 ;  /* 0x00000002000085a7 */ /* 0x000ee400080010ff */
[----:B---3--:R-:W-:Y:S05]  /*8e30*/  @!P0 BRA `(.L_x_155) ;  /* 0xfffffffc00f08947 */ /* 0x008fea000383ffff */
[----:B------:R-:W-:Y:S05]  /*8e40*/  BRA `(.L_x_156) ;  /* 0xffffffb400347947 */ /* 0x000fea000383ffff */
.L_x_70:
[----:B------:R-:W-:-:S07]  /*8e50*/  MOV R0, UR5 ;  /* 0x0000000500007c02 */ /* 0x000fce0008000f00 */
.L_x_157:
[----:B-1----:R1:W2:Y:S02]  /*8e60*/  SYNCS.PHASECHK.TRANS64.TRYWAIT P0, [R0+URZ], R3 ;  /* 0x00000003000075a7 */ /* 0x0022a400080011ff */
[----:B--2---:R-:W-:Y:S05]  /*8e70*/  @!P0 NANOSLEEP.SYNCS 0x989680 ;  /* 0x009896800000895d */ /* 0x004fea0003900000 */
[----:B------:R-:W2:Y:S02]  /*8e80*/  @!P0 SYNCS.PHASECHK.TRANS64 P0, [R0+URZ], R3 ;  /* 0x00000003000085a7 */ /* 0x000ea400080010ff */
[----:B--2---:R-:W-:Y:S05]  /*8e90*/  @!P0 BRA `(.L_x_157) ;  /* 0xfffffffc00f08947 */ /* 0x004fea000383ffff */
[----:B------:R-:W-:Y:S05]  /*8ea0*/  BRA `(.L_x_158) ;  /* 0xffffffb400407947 */ /* 0x000fea000383ffff */
.L_x_71:
[----:B------:R-:W-:-:S07]  /*8eb0*/  MOV R0, UR5 ;  /* 0x0000000500007c02 */ /* 0x000fce0008000f00 */
.L_x_159:
[----:B-1----:R1:W2:Y:S02]  /*8ec0*/  SYNCS.PHASECHK.TRANS64.TRYWAIT P0, [R0+URZ], R3 ;  /* 0x00000003000075a7 */ /* 0x0022a400080011ff */
[----:B--2---:R-:W-:Y:S05]  /*8ed0*/  @!P0 NANOSLEEP.SYNCS 0x989680 ;  /* 0x009896800000895d */ /* 0x004fea0003900000 */
[----:B------:R-:W2:Y:S02]  /*8ee0*/  @!P0 SYNCS.PHASECHK.TRANS64 P0, [R0+URZ], R3 ;  /* 0x00000003000085a7 */ /* 0x000ea400080010ff */
[----:B--2---:R-:W-:Y:S05]  /*8ef0*/  @!P0 BRA `(.L_x_159) ;  /* 0xfffffffc00f08947 */ /* 0x004fea000383ffff */
[----:B------:R-:W-:Y:S05]  /*8f00*/  BRA `(.L_x_160) ;  /* 0xffffffb4004c7947 */ /* 0x000fea000383ffff */
.L_x_72:
[----:B-1----:R-:W-:-:S07]  /*8f10*/  MOV R0, UR4 ;  /* 0x0000000400007c02 */ /* 0x002fce0008000f00 */
.L_x_161:
[----:B-1----:R1:W2:Y:S02]  /*8f20*/  SYNCS.PHASECHK.TRANS64.TRYWAIT P0, [R0+URZ], R2 ;  /* 0x00000002000075a7 */ /* 0x0022a400080011ff */
[----:B--2---:R-:W-:Y:S05]  /*8f30*/  @!P0 NANOSLEEP.SYNCS 0x989680 ;  /* 0x009896800000895d */ /* 0x004fea0003900000 */
[----:B------:R-:W2:Y:S02]  /*8f40*/  @!P0 SYNCS.PHASECHK.TRANS64 P0, [R0+URZ], R2 ;  /* 0x00000002000085a7 */ /* 0x000ea400080010ff */
[----:B--2---:R-:W-:Y:S05]  /*8f50*/  @!P0 BRA `(.L_x_161) ;  /* 0xfffffffc00f08947 */ /* 0x004fea000383ffff */
[----:B------:R-:W-:Y:S05]  /*8f60*/  BRA `(.L_x_162) ;  /* 0xffffffb400587947 */ /* 0x000fea000383ffff */
.L_x_77:
[----:B--2---:R2:W3:Y:S02]  /*8f70*/  SYNCS.PHASECHK.TRANS64.TRYWAIT P0, [R12+URZ+0x70], R0 ;  /* 0x000070000c0075a7 */ /* 0x0044e400080011ff */
[----:B---3--:R-:W-:Y:S05]  /*8f80*/  @!P0 NANOSLEEP.SYNCS 0x989680 ;  /* 0x009896800000895d */ /* 0x008fea0003900000 */
[----:B------:R-:W3:Y:S02]  /*8f90*/  @!P0 SYNCS.PHASECHK.TRANS64 P0, [R12+URZ+0x70], R0 ;  /* 0x000070000c0085a7 */ /* 0x000ee400080010ff */
[----:B---3--:R-:W-:Y:S05]  /*8fa0*/  @!P0 BRA `(.L_x_77) ;  /* 0xfffffffc00f08947 */ /* 0x008fea000383ffff */
[----:B------:R-:W-:Y:S05]  /*8fb0*/  BRA `(.L_x_163) ;  /* 0xffffffb8007c7947 */ /* 0x000fea000383ffff */
.L_x_80:
[----:B-1----:R-:W-:Y:S07]  /*8fc0*/  MOV R0, UR21 ;  /* 0x0000001500007c02 */ /* 0x002fee0008000f00 */
.L_x_164:
[----:B-1----:R1:W2:Y:S02]  /*8fd0*/  SYNCS.PHASECHK.TRANS64.TRYWAIT P2, [R0+URZ+0x68], R6 ;  /* 0x00006806000075a7 */ /* 0x0022a400080411ff */
[----:B--2---:R-:W-:Y:S05]  /*8fe0*/  @!P2 NANOSLEEP.SYNCS 0x989680 ;  /* 0x009896800000a95d */ /* 0x004fea0003900000 */
[----:B------:R-:W2:Y:S02]  /*8ff0*/  @!P2 SYNCS.PHASECHK.TRANS64 P2, [R0+URZ+0x68], R6 ;  /* 0x000068060000a5a7 */ /* 0x000ea400080410ff */
[----:B--2---:R-:W-:Y:S05]  /*9000*/  @!P2 BRA `(.L_x_164) ;  /* 0xfffffffc00f0a947 */ /* 0x004fea000383ffff */
[----:B------:R-:W-:Y:S05]  /*9010*/  BRA `(.L_x_79) ;  /* 0xffffffbc00e47947 */ /* 0x000fea000383ffff */
.L_x_83:
[----:B------:R-:W-:Y:S07]  /*9020*/  MOV R0, UR21 ;  /* 0x0000001500007c02 */ /* 0x000fee0008000f00 */
.L_x_165:
[----:B-1----:R1:W2:Y:S02]  /*9030*/  SYNCS.PHASECHK.TRANS64.TRYWAIT P0, [R0+URZ+0x40], R9 ;  /* 0x00004009000075a7 */ /* 0x0022a400080011ff */
[----:B--2---:R-:W-:Y:S05]  /*9040*/  @!P0 NANOSLEEP.SYNCS 0x989680 ;  /* 0x009896800000895d */ /* 0x004fea0003900000 */
[----:B------:R-:W2:Y:S02]  /*9050*/  @!P0 SYNCS.PHASECHK.TRANS64 P0, [R0+URZ+0x40], R9 ;  /* 0x00004009000085a7 */ /* 0x000ea400080010ff */
[----:B--2---:R-:W-:Y:S05]  /*9060*/  @!P0 BRA `(.L_x_165) ;  /* 0xfffffffc00f08947 */ /* 0x004fea000383ffff */
[----:B------:R-:W-:Y:S05]  /*9070*/  BRA `(.L_x_166) ;  /* 0xffffffc000407947 */ /* 0x000fea000383ffff */
.L_x_84:
[----:B------:R-:W-:Y:S07]  /*9080*/  MOV R0, UR21 ;  /* 0x0000001500007c02 */ /* 0x000fee0008000f00 */
.L_x_167:
[----:B-1----:R1:W2:Y:S02]  /*9090*/  SYNCS.PHASECHK.TRANS64.TRYWAIT P0, [R0+URZ+0x48], R9 ;  /* 0x00004809000075a7 */ /* 0x0022a400080011ff */
[----:B--2---:R-:W-:Y:S05]  /*90a0*/  @!P0 NANOSLEEP.SYNCS 0x989680 ;  /* 0x009896800000895d */ /* 0x004fea0003900000 */
[----:B------:R-:W2:Y:S02]  /*90b0*/  @!P0 SYNCS.PHASECHK.TRANS64 P0, [R0+URZ+0x48], R9 ;  /* 0x00004809000085a7 */ /* 0x000ea400080010ff */
[----:B--2---:R-:W-:Y:S05]  /*90c0*/  @!P0 BRA `(.L_x_167) ;  /* 0xfffffffc00f08947 */ /* 0x004fea000383ffff */
[----:B------:R-:W-:Y:S05]  /*90d0*/  BRA `(.L_x_168) ;  /* 0xffffffc000807947 */ /* 0x000fea000383ffff */
.L_x_85:
[----:B------:R-:W-:Y:S07]  /*90e0*/  MOV R0, UR21 ;  /* 0x0000001500007c02 */ /* 0x000fee0008000f00 */
.L_x_169:
[----:B-1----:R1:W2:Y:S02]  /*90f0*/  SYNCS.PHASECHK.TRANS64.TRYWAIT P0, [R0+URZ+0x50], R9 ;  /* 0x00005009000075a7 */ /* 0x0022a400080011ff */
[----:B--2---:R-:W-:Y:S05]  /*9100*/  @!P0 NANOSLEEP.SYNCS 0x989680 ;  /* 0x009896800000895d */ /* 0x004fea0003900000 */
[----:B------:R-:W2:Y:S02]  /*9110*/  @!P0 SYNCS.PHASECHK.TRANS64 P0, [R0+URZ+0x50], R9 ;  /* 0x00005009000085a7 */ /* 0x000ea400080010ff */
[----:B--2---:R-:W-:Y:S05]  /*9120*/  @!P0 BRA `(.L_x_169) ;  /* 0xfffffffc00f08947 */ /* 0x004fea000383ffff */
[----:B------:R-:W-:Y:S05]  /*9130*/  BRA `(.L_x_170) ;  /* 0xffffffc000c87947 */ /* 0x000fea000383ffff */
.L_x_86:
[----:B------:R-:W-:Y:S07]  /*9140*/  MOV R0, UR21 ;  /* 0x0000001500007c02 */ /* 0x000fee0008000f00 */
.L_x_171:
[----:B-1----:R1:W2:Y:S02]  /*9150*/  SYNCS.PHASECHK.TRANS64.TRYWAIT P0, [R0+URZ+0x58], R9 ;  /* 0x00005809000075a7 */ /* 0x0022a400080011ff */
[----:B--2---:R-:W-:Y:S05]  /*9160*/  @!P0 NANOSLEEP.SYNCS 0x989680 ;  /* 0x009896800000895d */ /* 0x004fea0003900000 */
[----:B------:R-:W2:Y:S02]  /*9170*/  @!P0 SYNCS.PHASECHK.TRANS64 P0, [R0+URZ+0x58], R9 ;  /* 0x00005809000085a7 */ /* 0x000ea400080010ff */
[----:B--2---:R-:W-:Y:S05]  /*9180*/  @!P0 BRA `(.L_x_171) ;  /* 0xfffffffc00f08947 */ /* 0x004fea000383ffff */
[----:B------:R-:W-:Y:S05]  /*9190*/  BRA `(.L_x_172) ;  /* 0xffffffc4000c7947 */ /* 0x000fea000383ffff */
.L_x_88:
[----:B------:R-:W-:-:S07]  /*91a0*/  MOV R0, UR21 ;  /* 0x0000001500007c02 */ /* 0x000fce0008000f00 */
.L_x_173:
[----:B-1----:R1:W3:Y:S02]  /*91b0*/  SYNCS.PHASECHK.TRANS64.TRYWAIT P0, [R0+URZ+0x40], R2 ;  /* 0x00004002000075a7 */ /* 0x0022e400080011ff */
[----:B---3--:R-:W-:Y:S05]  /*91c0*/  @!P0 NANOSLEEP.SYNCS 0x989680 ;  /* 0x009896800000895d */ /* 0x008fea0003900000 */
[----:B------:R-:W3:Y:S02]  /*91d0*/  @!P0 SYNCS.PHASECHK.TRANS64 P0, [R0+URZ+0x40], R2 ;  /* 0x00004002000085a7 */ /* 0x000ee400080010ff */
[----:B---3--:R-:W-:Y:S05]  /*91e0*/  @!P0 BRA `(.L_x_173) ;  /* 0xfffffffc00f08947 */ /* 0x008fea000383ffff */
[----:B------:R-:W-:Y:S05]  /*91f0*/  BRA `(.L_x_174) ;  /* 0xffffffc400847947 */ /* 0x000fea000383ffff */
.L_x_89:
[----:B-1----:R-:W-:-:S07]  /*9200*/  MOV R0, UR21 ;  /* 0x0000001500007c02 */ /* 0x002fce0008000f00 */
.L_x_175:
[----:B-1----:R1:W3:Y:S02]  /*9210*/  SYNCS.PHASECHK.TRANS64.TRYWAIT P0, [R0+URZ+0x48], R2 ;  /* 0x00004802000075a7 */ /* 0x0022e400080011ff */
[----:B---3--:R-:W-:Y:S05]  /*9220*/  @!P0 NANOSLEEP.SYNCS 0x989680 ;  /* 0x009896800000895d */ /* 0x008fea0003900000 */
[----:B------:R-:W3:Y:S02]  /*9230*/  @!P0 SYNCS.PHASECHK.TRANS64 P0, [R0+URZ+0x48], R2 ;  /* 0x00004802000085a7 */ /* 0x000ee400080010ff */
[----:B---3--:R-:W-:Y:S05]  /*9240*/  @!P0 BRA `(.L_x_175) ;  /* 0xfffffffc00f08947 */ /* 0x008fea000383ffff */
[----:B------:R-:W-:Y:S05]  /*9250*/  BRA `(.L_x_176) ;  /* 0xffffffc400747947 */ /* 0x000fea000383ffff */
.L_x_90:
[----:B-1----:R-:W-:-:S07]  /*9260*/  MOV R0, UR21 ;  /* 0x0000001500007c02 */ /* 0x002fce0008000f00 */
.L_x_177:
[----:B-1----:R1:W3:Y:S02]  /*9270*/  SYNCS.PHASECHK.TRANS64.TRYWAIT P0, [R0+URZ+0x50], R2 ;  /* 0x00005002000075a7 */ /* 0x0022e400080011ff */
[----:B---3--:R-:W-:Y:S05]  /*9280*/  @!P0 NANOSLEEP.SYNCS 0x989680 ;  /* 0x009896800000895d */ /* 0x008fea0003900000 */
[----:B------:R-:W3:Y:S02]  /*9290*/  @!P0 SYNCS.PHASECHK.TRANS64 P0, [R0+URZ+0x50], R2 ;  /* 0x00005002000085a7 */ /* 0x000ee400080010ff */
[----:B---3--:R-:W-:Y:S05]  /*92a0*/  @!P0 BRA `(.L_x_177) ;  /* 0xfffffffc00f08947 */ /* 0x008fea000383ffff */
[----:B------:R-:W-:Y:S05]  /*92b0*/  BRA `(.L_x_178) ;  /* 0xffffffc400647947 */ /* 0x000fea000383ffff */
.L_x_92:
[----:B-1----:R1:W2:Y:S02]  /*92c0*/  SYNCS.PHASECHK.TRANS64.TRYWAIT P0, [R3+URZ+0x70], R0 ;  /* 0x00007000030075a7 */ /* 0x0022a400080011ff */
[----:B--2---:R-:W-:Y:S05]  /*92d0*/  @!P0 NANOSLEEP.SYNCS 0x989680 ;  /* 0x009896800000895d */ /* 0x004fea0003900000 */
[----:B------:R-:W2:Y:S02]  /*92e0*/  @!P0 SYNCS.PHASECHK.TRANS64 P0, [R3+URZ+0x70], R0 ;  /* 0x00007000030085a7 */ /* 0x000ea400080010ff */
[----:B--2---:R-:W-:Y:S05]  /*92f0*/  @!P0 BRA `(.L_x_92) ;  /* 0xfffffffc00f08947 */ /* 0x004fea000383ffff */
[----:B------:R-:W-:Y:S05]  /*9300*/  BRA `(.L_x_179) ;  /* 0xffffffc800287947 */ /* 0x000fea000383ffff */
.L_x_103:
[----:B-1----:R-:W-:Y:S04]  /*9310*/  MOV R2, UR43 ;  /* 0x0000002b00027c02 */ /* 0x002fe80008000f00 */
[----:B------:R1:W2:Y:S03]  /*9320*/  SYNCS.PHASECHK.TRANS64.TRYWAIT P1, [R2+URZ+0x20], R3 ;  /* 0x00002003020075a7 */ /* 0x0002a600080211ff */
[----:B--2---:R-:W-:Y:S05]  /*9330*/  @!P1 NANOSLEEP.SYNCS 0x989680 ;  /* 0x009896800000995d */ /* 0x004fea0003900000 */
[----:B------:R-:W2:Y:S02]  /*9340*/  @!P1 SYNCS.PHASECHK.TRANS64 P1, [R2+URZ+0x20], R3 ;  /* 0x00002003020095a7 */ /* 0x000ea400080210ff */
[----:B--2---:R-:W-:Y:S05]  /*9350*/  @!P1 BRA `(.L_x_103) ;  /* 0xfffffffc00ec9947 */ /* 0x004fea000383ffff */
[----:B------:R-:W-:Y:S05]  /*9360*/  BRA `(.L_x_102) ;  /* 0xffffffd400947947 */ /* 0x000fea000383ffff */
.L_x_105:
[----:B-1----:R1:W4:Y:S02]  /*9370*/  SYNCS.PHASECHK.TRANS64.TRYWAIT P0, [R70+URZ+0x90], R0 ;  /* 0x00009000460075a7 */ /* 0x00232400080011ff */
[----:B----4-:R-:W-:Y:S05]  /*9380*/  @!P0 NANOSLEEP.SYNCS 0x989680 ;  /* 0x009896800000895d */ /* 0x010fea0003900000 */
[----:B------:R-:W4:Y:S02]  /*9390*/  @!P0 SYNCS.PHASECHK.TRANS64 P0, [R70+URZ+0x90], R0 ;  /* 0x00009000460085a7 */ /* 0x000f2400080010ff */
[----:B----4-:R-:W-:Y:S05]  /*93a0*/  @!P0 BRA `(.L_x_105) ;  /* 0xfffffffc00f08947 */ /* 0x010fea000383ffff */
[----:B------:R-:W-:Y:S05]  /*93b0*/  BRA `(.L_x_104) ;  /* 0xffffffd400bc7947 */ /* 0x000fea000383ffff */
.L_x_114:
[----:B-1----:R1:W3:Y:S02]  /*93c0*/  SYNCS.PHASECHK.TRANS64.TRYWAIT P0, [R2+URZ+0x20], R0 ;  /* 0x00002000020075a7 */ /* 0x0022e400080011ff */
[----:B---3--:R-:W-:Y:S05]  /*93d0*/  @!P0 NANOSLEEP.SYNCS 0x989680 ;  /* 0x009896800000895d */ /* 0x008fea0003900000 */
[----:B------:R-:W3:Y:S02]  /*93e0*/  @!P0 SYNCS.PHASECHK.TRANS64 P0, [R2+URZ+0x20], R0 ;  /* 0x00002000020085a7 */ /* 0x000ee400080010ff */
[----:B---3--:R-:W-:Y:S05]  /*93f0*/  @!P0 BRA `(.L_x_114) ;  /* 0xfffffffc00f08947 */ /* 0x008fea000383ffff */
[----:B------:R-:W-:Y:S05]  /*9400*/  BRA `(.L_x_113) ;  /* 0xffffffdc00587947 */ /* 0x000fea000383ffff */
.L_x_122:
[----:B-1----:R1:W3:Y:S02]  /*9410*/  SYNCS.PHASECHK.TRANS64.TRYWAIT P0, [R0+URZ+0x20], R6 ;  /* 0x00002006000075a7 */ /* 0x0022e400080011ff */
[----:B---3--:R-:W-:Y:S05]  /*9420*/  @!P0 NANOSLEEP.SYNCS 0x989680 ;  /* 0x009896800000895d */ /* 0x008fea0003900000 */
[----:B------:R-:W3:Y:S02]  /*9430*/  @!P0 SYNCS.PHASECHK.TRANS64 P0, [R0+URZ+0x20], R6 ;  /* 0x00002006000085a7 */ /* 0x000ee400080010ff */
[----:B---3--:R-:W-:Y:S05]  /*9440*/  @!P0 BRA `(.L_x_122) ;  /* 0xfffffffc00f08947 */ /* 0x008fea000383ffff */
[----:B------:R-:W-:Y:S05]  /*9450*/  BRA `(.L_x_121) ;  /* 0xffffffe4001c7947 */ /* 0x000fea000383ffff */
.L_x_130:
[----:B-1----:R1:W3:Y:S02]  /*9460*/  SYNCS.PHASECHK.TRANS64.TRYWAIT P0, [R0+URZ+0x20], R5 ;  /* 0x00002005000075a7 */ /* 0x0022e400080011ff */
[----:B---3--:R-:W-:Y:S05]  /*9470*/  @!P0 NANOSLEEP.SYNCS 0x989680 ;  /* 0x009896800000895d */ /* 0x008fea0003900000 */
[----:B------:R-:W3:Y:S02]  /*9480*/  @!P0 SYNCS.PHASECHK.TRANS64 P0, [R0+URZ+0x20], R5 ;  /* 0x00002005000085a7 */ /* 0x000ee400080010ff */
[----:B---3--:R-:W-:Y:S05]  /*9490*/  @!P0 BRA `(.L_x_130) ;  /* 0xfffffffc00f08947 */ /* 0x008fea000383ffff */
[----:B------:R-:W-:Y:S05]  /*94a0*/  BRA `(.L_x_129) ;  /* 0xffffffe800e07947 */ /* 0x000fea000383ffff */
        .weak           $__internal_0_$__cuda_sm10x_tcgen05_guardrail_trap_col_being_dealloced_not_returned_by_alloc
        .type           $__internal_0_$__cuda_sm10x_tcgen05_guardrail_trap_col_being_dealloced_not_returned_by_alloc,@function
        .size           $__internal_0_$__cuda_sm10x_tcgen05_guardrail_trap_col_being_dealloced_not_returned_by_alloc,($__internal_1_$__cuda_sm10x_tcgen05_guardrail_trap_phase_invalid_during_alloc - $__internal_0_$__cuda_sm10x_tcgen05_guardrail_trap_col_being_dealloced_not_returned_by_alloc)
$__internal_0_$__cuda_sm10x_tcgen05_guardrail_trap_col_being_dealloced_not_returned_by_alloc:
[----:B------:R-:W-:Y:S05]  /*94b0*/  BPT.TRAP 0x1 ;  /* 0x000000040000795c */ /* 0x000fea0000300000 */
[----:B------:R-:W-:-:S04]  /*94c0*/  HFMA2 R3, -RZ, RZ, 0, 0 ;  /* 0x00000000ff037431 */ /* 0x000fc800000001ff */
[----:B------:R-:W-:Y:S05]  /*94d0*/  RET.REL.NODEC R2 `(_ZN7cutlass13device_kernelINS_4gemm6kernel13GemmUniversalIN4cute5tupleIJiiiiEEENS1_10collective13CollectiveMmaINS1_35MainloopSm100TmaUmmaWarpSpecializedILi2ELi2ELi4ENS5_IJNS4_1CILi1EEENSA_ILi8EEESB_EEEEENS5_IJNSA_ILi128EEENSA_ILi64EEESF_EEEfNS5_IJlSB_lEEEfSI_NS4_8TiledMMAINS4_8MMA_AtomIJNS4_17SM100_MMA_TF32_SSINS_10tfloat32_tESM_fLi128ELi64ELNS4_4UMMA5MajorE0ELSO_0ELNSN_7ScaleInE0ELSP_0EEEEEENS4_6LayoutINS5_IJSB_SB_SB_EEENS5_IJNSA_ILi0EEESU_SU_EEEEENS5_IJNS4_10UnderscoreESX_SX_EEEEENS4_23SM90_TMA_LOAD_MULTICASTENS4_14ComposedLayoutINS4_7SwizzleILi3ELi4ELi3EEENS4_18smem_ptr_flag_bitsILi32EEENSS_INS5_IJSC_NSA_ILi32EEEEEENS5_IJS16_SB_EEEEEEEvNS4_8identityENS4_13SM90_TMA_LOADES1A_vS1B_EENS_8epilogue10collective18CollectiveEpilogueINS1E_23Sm100TmaWarpSpecializedILi4ELi2ELi16ELb1ELb0EEEJSH_NS5_IJNSS_ISF_SB_EENSS_INSA_ILi16EEESB_EEEEEfSI_fSI_NS1E_6fusion15FusionCallbacksIS1I_NS1N_17LinearCombinationIffffLNS_15FloatRoundStyleE2EEESH_S1M_JEEENS4_5SM1004TMEM4LOAD26SM100_TMEM_LOAD_32dp32b16xES1C_NS11_INS12_ILi2ELi4ELi3EEES15_NSS_INS5_IJSC_S1K_EEENS5_IJS1K_SB_EEEEEEENS4_39AutoVectorizingCopyWithAssumedAlignmentILi128EEENS4_14SM90_TMA_STOREES21_S23_S23_EEEvvEEEEvNT_6ParamsE) ;  /* 0xffffff6802c87950 */ /* 0x000fea0003c3ffff */
        .weak           $__internal_1_$__cuda_sm10x_tcgen05_guardrail_trap_phase_invalid_during_alloc
        .type           $__internal_1_$__cuda_sm10x_tcgen05_guardrail_trap_phase_invalid_during_alloc,@function
        .size           $__internal_1_$__cuda_sm10x_tcgen05_guardrail_trap_phase_invalid_during_alloc,($__internal_2_$__cuda_sm10x_tcgen05_guardrail_trap_unallocated_columns_being_dealloced - $__internal_1_$__cuda_sm10x_tcgen05_guardrail_trap_phase_invalid_during_alloc)
$__internal_1_$__cuda_sm10x_tcgen05_guardrail_trap_phase_invalid_during_alloc:
[----:B------:R-:W-:Y:S05]  /*94e0*/  BPT.TRAP 0x1 ;  /* 0x000000040000795c */ /* 0x000fea0000300000 */
[----:B------:R-:W-:-:S04]  /*94f0*/  MOV R5, 0x0 ;  /* 0x0000000000057802 */ /* 0x000fc80000000f00 */
[----:B------:R-:W-:Y:S05]  /*9500*/  RET.REL.NODEC R4 `(_ZN7cutlass13device_kernelINS_4gemm6kernel13GemmUniversalIN4cute5tupleIJiiiiEEENS1_10collective13CollectiveMmaINS1_35MainloopSm100TmaUmmaWarpSpecializedILi2ELi2ELi4ENS5_IJNS4_1CILi1EEENSA_ILi8EEESB_EEEEENS5_IJNSA_ILi128EEENSA_ILi64EEESF_EEEfNS5_IJlSB_lEEEfSI_NS4_8TiledMMAINS4_8MMA_AtomIJNS4_17SM100_MMA_TF32_SSINS_10tfloat32_tESM_fLi128ELi64ELNS4_4UMMA5MajorE0ELSO_0ELNSN_7ScaleInE0ELSP_0EEEEEENS4_6LayoutINS5_IJSB_SB_SB_EEENS5_IJNSA_ILi0EEESU_SU_EEEEENS5_IJNS4_10UnderscoreESX_SX_EEEEENS4_23SM90_TMA_LOAD_MULTICASTENS4_14ComposedLayoutINS4_7SwizzleILi3ELi4ELi3EEENS4_18smem_ptr_flag_bitsILi32EEENSS_INS5_IJSC_NSA_ILi32EEEEEENS5_IJS16_SB_EEEEEEEvNS4_8identityENS4_13SM90_TMA_LOADES1A_vS1B_EENS_8epilogue10collective18CollectiveEpilogueINS1E_23Sm100TmaWarpSpecializedILi4ELi2ELi16ELb1ELb0EEEJSH_NS5_IJNSS_ISF_SB_EENSS_INSA_ILi16EEESB_EEEEEfSI_fSI_NS1E_6fusion15FusionCallbacksIS1I_NS1N_17LinearCombinationIffffLNS_15FloatRoundStyleE2EEESH_S1M_JEEENS4_5SM1004TMEM4LOAD26SM100_TMEM_LOAD_32dp32b16xES1C_NS11_INS12_ILi2ELi4ELi3EEES15_NSS_INS5_IJSC_S1K_EEENS5_IJS1K_SB_EEEEEEENS4_39AutoVectorizingCopyWithAssumedAlignmentILi128EEENS4_14SM90_TMA_STOREES21_S23_S23_EEEvvEEEEvNT_6ParamsE) ;  /* 0xffffff6804bc7950 */ /* 0x000fea0003c3ffff */
        .weak           $__internal_2_$__cuda_sm10x_tcgen05_guardrail_trap_unallocated_columns_being_dealloced
        .type           $__internal_2_$__cuda_sm10x_tcgen05_guardrail_trap_unallocated_columns_being_dealloced,@function
        .size           $__internal_2_$__cuda_sm10x_tcgen05_guardrail_trap_unallocated_columns_being_dealloced,(.L_x_181 - $__internal_2_$__cuda_sm10x_tcgen05_guardrail_trap_unallocated_columns_being_dealloced)
$__internal_2_$__cuda_sm10x_tcgen05_guardrail_trap_unallocated_columns_being_dealloced:
[----:B------:R-:W-:Y:S05]  /*9510*/  BPT.TRAP 0x1 ;  /* 0x000000040000795c */ /* 0x000fea0000300000 */
[----:B------:R-:W-:-:S04]  /*9520*/  HFMA2 R3, -RZ, RZ, 0, 0 ;  /* 0x00000000ff037431 */ /* 0x000fc800000001ff */
[----:B------:R-:W-:Y:S05]  /*9530*/  RET.REL.NODEC R2 `(_ZN7cutlass13device_kernelINS_4gemm6kernel13GemmUniversalIN4cute5tupleIJiiiiEEENS1_10collective13CollectiveMmaINS1_35MainloopSm100TmaUmmaWarpSpecializedILi2ELi2ELi4ENS5_IJNS4_1CILi1EEENSA_ILi8EEESB_EEEEENS5_IJNSA_ILi128EEENSA_ILi64EEESF_EEEfNS5_IJlSB_lEEEfSI_NS4_8TiledMMAINS4_8MMA_AtomIJNS4_17SM100_MMA_TF32_SSINS_10tfloat32_tESM_fLi128ELi64ELNS4_4UMMA5MajorE0ELSO_0ELNSN_7ScaleInE0ELSP_0EEEEEENS4_6LayoutINS5_IJSB_SB_SB_EEENS5_IJNSA_ILi0EEESU_SU_EEEEENS5_IJNS4_10UnderscoreESX_SX_EEEEENS4_23SM90_TMA_LOAD_MULTICASTENS4_14ComposedLayoutINS4_7SwizzleILi3ELi4ELi3EEENS4_18smem_ptr_flag_bitsILi32EEENSS_INS5_IJSC_NSA_ILi32EEEEEENS5_IJS16_SB_EEEEEEEvNS4_8identityENS4_13SM90_TMA_LOADES1A_vS1B_EENS_8epilogue10collective18CollectiveEpilogueINS1E_23Sm100TmaWarpSpecializedILi4ELi2ELi16ELb1ELb0EEEJSH_NS5_IJNSS_ISF_SB_EENSS_INSA_ILi16EEESB_EEEEEfSI_fSI_NS1E_6fusion15FusionCallbacksIS1I_NS1N_17LinearCombinationIffffLNS_15FloatRoundStyleE2EEESH_S1M_JEEENS4_5SM1004TMEM4LOAD26SM100_TMEM_LOAD_32dp32b16xES1C_NS11_INS12_ILi2ELi4ELi3EEES15_NSS_INS5_IJSC_S1K_EEENS5_IJS1K_SB_EEEEEEENS4_39AutoVectorizingCopyWithAssumedAlignmentILi128EEENS4_14SM90_TMA_STOREES21_S23_S23_EEEvvEEEEvNT_6ParamsE) ;  /* 0xffffff6802b07950 */ /* 0x000fea0003c3ffff */
.L_x_180:
[----:B------:R-:W-:-:S00]  /*9540*/  BRA `(.L_x_180) ;  /* 0xfffffffc00fc7947 */ /* 0x000fc0000383ffff */
[----:B------:R-:W-:-:S00]  /*9550*/  NOP ;  /* 0x0000000000007918 */ /* 0x000fc00000000000 */
        /* <DEDUP_REMOVED lines=10> */
.L_x_181:


//--------------------- .nv.global.init           --------------------------
	.section	.nv.global.init,"aw",@progbits
.nv.global.init:
	.type		$str$27,@object
	.size		$str$27,($str$28 - $str$27)
$str$27:
        /*0000*/ 	.byte	0x28, 0x61, 0x64, 0x64, 0x72, 0x65, 0x73, 0x73, 0x20, 0x26, 0x20, 0x6d, 0x61, 0x73, 0x6b, 0x29
        /*0010*/ 	.byte	0x20, 0x3d, 0x3d, 0x20, 0x30, 0x00
	.type		$str$28,@object
	.size		$str$28,($str$26 - $str$28)
$str$28:
        /*0016*/ 	.byte	0x2f, 0x74, 0x6d, 0x70, 0x2f, 0x63, 0x75, 0x74, 0x6c, 0x61, 0x73, 0x73, 0x5f, 0x73, 0x77, 0x65
        /*0026*/ 	.byte	0x65, 0x70, 0x5f, 0x73, 0x72, 0x63, 0x2f, 0x69, 0x6e, 0x63, 0x6c, 0x75, 0x64, 0x65, 0x2f, 0x63
        /*0036*/ 	.byte	0x75, 0x74, 0x65, 0x2f, 0x70, 0x6f, 0x69, 0x6e, 0x74, 0x65, 0x72, 0x5f, 0x66, 0x6c, 0x61, 0x67
        /*0046*/ 	.byte	0x67, 0x65, 0x64, 0x2e, 0x68, 0x70, 0x70, 0x00
	.type		$str$26,@object
	.size		$str$26,($str$25 - $str$26)
$str$26:
        /*004e*/ 	.byte	0x2f, 0x74, 0x6d, 0x70, 0x2f, 0x63, 0x75, 0x74, 0x6c, 0x61, 0x73, 0x73, 0x5f, 0x73, 0x77, 0x65
        /*005e*/ 	.byte	0x65, 0x70, 0x5f, 0x73, 0x72, 0x63, 0x2f, 0x69, 0x6e, 0x63, 0x6c, 0x75, 0x64, 0x65, 0x2f, 0x63
        /*006e*/ 	.byte	0x75, 0x74, 0x65, 0x2f, 0x61, 0x74, 0x6f, 0x6d, 0x2f, 0x63, 0x6f, 0x70, 0x79, 0x5f, 0x74, 0x72
        /*007e*/ 	.byte	0x61, 0x69, 0x74, 0x73, 0x5f, 0x73, 0x6d, 0x31, 0x30, 0x30, 0x2e, 0x68, 0x70, 0x70, 0x00
	.type		$str$25,@object
	.size		$str$25,(__unnamed_1 - $str$25)
$str$25:
        /*008d*/ 	.byte	0x28, 0x28, 0x75, 0x69, 0x6e, 0x74, 0x33, 0x32, 0x5f, 0x74, 0x28, 0x74, 0x68, 0x72, 0x65, 0x61
        /*009d*/ 	.byte	0x64, 0x49, 0x64, 0x78, 0x2e, 0x78, 0x29, 0x20, 0x2f, 0x20, 0x33, 0x32, 0x29, 0x20, 0x25, 0x20
        /*00ad*/ 	.byte	0x34, 0x29, 0x20, 0x3d, 0x3d, 0x20, 0x28, 0x28, 0x28, 0x74, 0x6d, 0x65, 0x6d, 0x5f, 0x61, 0x64
        /*00bd*/ 	.byte	0x64, 0x72, 0x20, 0x3e, 0x3e, 0x20, 0x31, 0x36, 0x29, 0x20, 0x2f, 0x20, 0x33, 0x32, 0x29, 0x20
        /*00cd*/ 	.byte	0x25, 0x20, 0x34, 0x29, 0x00
	.type		__unnamed_1,@object
	.size		__unnamed_1,(__unnamed_2 - __unnamed_1)
__unnamed_1:
        /*00d2*/ 	.byte	0x61, 0x75, 0x74, 0x6f, 0x20, 0x63, 0x75, 0x74, 0x65, 0x3a, 0x3a, 0x61, 0x73, 0x5f, 0x70, 0x6f
        /* <DEDUP_REMOVED lines=23> */
        /*0252*/ 	.byte	0x43, 0x3c, 0x32, 0x30, 0x34, 0x38, 0x3e, 0x3e, 0x3e, 0x3e, 0x5d, 0x00
	.type		__unnamed_2,@object
	.size		__unnamed_2,(.L_2 - __unnamed_2)
__unnamed_2:
        /* <DEDUP_REMOVED lines=42> */
        /*04fe*/ 	.byte	0x3e, 0x5d, 0x00
.L_2:


//--------------------- .nv.shared._ZN7cutlass13device_kernelINS_4gemm6kernel13GemmUniversalIN4cute5tupleIJiiiiEEENS1_10collective13CollectiveMmaINS1_35MainloopSm100TmaUmmaWarpSpecializedILi2ELi2ELi4ENS5_IJNS4_1CILi1EEENSA_ILi8EEESB_EEEEENS5_IJNSA_ILi128EEENSA_ILi64EEESF_EEEfNS5_IJlSB_lEEEfSI_NS4_8TiledMMAINS4_8MMA_AtomIJNS4_17SM100_MMA_TF32_SSINS_10tfloat32_tESM_fLi128ELi64ELNS4_4UMMA5MajorE0ELSO_0ELNSN_7ScaleInE0ELSP_0EEEEEENS4_6LayoutINS5_IJSB_SB_SB_EEENS5_IJNSA_ILi0EEESU_SU_EEEEENS5_IJNS4_10UnderscoreESX_SX_EEEEENS4_23SM90_TMA_LOAD_MULTICASTENS4_14ComposedLayoutINS4_7SwizzleILi3ELi4ELi3EEENS4_18smem_ptr_flag_bitsILi32EEENSS_INS5_IJSC_NSA_ILi32EEEEEENS5_IJS16_SB_EEEEEEEvNS4_8identityENS4_13SM90_TMA_LOADES1A_vS1B_EENS_8epilogue10collective18CollectiveEpilogueINS1E_23Sm100TmaWarpSpecializedILi4ELi2ELi16ELb1ELb0EEEJSH_NS5_IJNSS_ISF_SB_EENSS_INSA_ILi16EEESB_EEEEEfSI_fSI_NS1E_6fusion15FusionCallbacksIS1I_NS1N_17LinearCombinationIffffLNS_15FloatRoundStyleE2EEESH_S1M_JEEENS4_5SM1004TMEM4LOAD26SM100_TMEM_LOAD_32dp32b16xES1C_NS11_INS12_ILi2ELi4ELi3EEES15_NSS_INS5_IJSC_S1K_EEENS5_IJS1K_SB_EEEEEEENS4_39AutoVectorizingCopyWithAssumedAlignmentILi128EEENS4_14SM90_TMA_STOREES21_S23_S23_EEEvvEEEEvNT_6ParamsE --------------------------
	.section	.nv.shared._ZN7cutlass13device_kernelINS_4gemm6kernel13GemmUniversalIN4cute5tupleIJiiiiEEENS1_10collective13CollectiveMmaINS1_35MainloopSm100TmaUmmaWarpSpecializedILi2ELi2ELi4ENS5_IJNS4_1CILi1EEENSA_ILi8EEESB_EEEEENS5_IJNSA_ILi128EEENSA_ILi64EEESF_EEEfNS5_IJlSB_lEEEfSI_NS4_8TiledMMAINS4_8MMA_AtomIJNS4_17SM100_MMA_TF32_SSINS_10tfloat32_tESM_fLi128ELi64ELNS4_4UMMA5MajorE0ELSO_0ELNSN_7ScaleInE0ELSP_0EEEEEENS4_6LayoutINS5_IJSB_SB_SB_EEENS5_IJNSA_ILi0EEESU_SU_EEEEENS5_IJNS4_10UnderscoreESX_SX_EEEEENS4_23SM90_TMA_LOAD_MULTICASTENS4_14ComposedLayoutINS4_7SwizzleILi3ELi4ELi3EEENS4_18smem_ptr_flag_bitsILi32EEENSS_INS5_IJSC_NSA_ILi32EEEEEENS5_IJS16_SB_EEEEEEEvNS4_8identityENS4_13SM90_TMA_LOADES1A_vS1B_EENS_8epilogue10collective18CollectiveEpilogueINS1E_23Sm100TmaWarpSpecializedILi4ELi2ELi16ELb1ELb0EEEJSH_NS5_IJNSS_ISF_SB_EENSS_INSA_ILi16EEESB_EEEEEfSI_fSI_NS1E_6fusion15FusionCallbacksIS1I_NS1N_17LinearCombinationIffffLNS_15FloatRoundStyleE2EEESH_S1M_JEEENS4_5SM1004TMEM4LOAD26SM100_TMEM_LOAD_32dp32b16xES1C_NS11_INS12_ILi2ELi4ELi3EEES15_NSS_INS5_IJSC_S1K_EEENS5_IJS1K_SB_EEEEEEENS4_39AutoVectorizingCopyWithAssumedAlignmentILi128EEENS4_14SM90_TMA_STOREES21_S23_S23_EEEvvEEEEvNT_6ParamsE,"aw",@nobits
	.sectionflags	@""
	.align	16
	.zero		1024


//--------------------- .nv.shared.reserved.0     --------------------------
	.section	.nv.shared.reserved.0,"aw",@nobits
	.weak		__nv_reservedSMEM_offset_0_alias
	.size		__nv_reservedSMEM_offset_0_alias, 0, 64
	.other		__nv_reservedSMEM_offset_0_alias,@"STO_CUDA_RESERVED_SHARED STV_DEFAULT"
__nv_reservedSMEM_offset_0_alias:
	.zero		0
.nv.shared.reserved.0:
	.zero		64
	.weak		__nv_reservedSMEM_tcgen05_partition
	.type		__nv_reservedSMEM_tcgen05_partition,@object
	.size		__nv_reservedSMEM_tcgen05_partition,(.L_0 - __nv_reservedSMEM_tcgen05_partition)
__nv_reservedSMEM_tcgen05_partition:
	.zero		32
.L_0:


//--------------------- .nv.global                --------------------------
	.section	.nv.global,"aw",@nobits
.nv.global:
	.type		_ZN40_INTERNAL_13e1ae50_4_k_cu_b3984b88_307464cute1_E,@object
	.size		_ZN40_INTERNAL_13e1ae50_4_k_cu_b3984b88_307464cute1_E,(_ZN40_INTERNAL_13e1ae50_4_k_cu_b3984b88_307464cuda3std3__45__cpo6cbeginE - _ZN40_INTERNAL_13e1ae50_4_k_cu_b3984b88_307464cute1_E)
_ZN40_INTERNAL_13e1ae50_4_k_cu_b3984b88_307464cute1_E:
	.zero		1
	.type		_ZN40_INTERNAL_13e1ae50_4_k_cu_b3984b88_307464cuda3std3__45__cpo6cbeginE,@object
	.size		_ZN40_INTERNAL_13e1ae50_4_k_cu_b3984b88_307464cuda3std3__45__cpo6cbeginE,(_ZN40_INTERNAL_13e1ae50_4_k_cu_b3984b88_307464cuda3std3__48in_placeE - _ZN40_INTERNAL_13e1ae50_4_k_cu_b3984b88_307464cuda3std3__45__cpo6cbeginE)
_ZN40_INTERNAL_13e1ae50_4_k_cu_b3984b88_307464cuda3std3__45__cpo6cbeginE:
	.zero		1
	.type		_ZN40_INTERNAL_13e1ae50_4_k_cu_b3984b88_307464cuda3std3__48in_placeE,@object
	.size		_ZN40_INTERNAL_13e1ae50_4_k_cu_b3984b88_307464cuda3std3__48in_placeE,(_ZN40_INTERNAL_13e1ae50_4_k_cu_b3984b88_307464cuda3std6ranges3__45__cpo9iter_moveE - _ZN40_INTERNAL_13e1ae50_4_k_cu_b3984b88_307464cuda3std3__48in_placeE)
_ZN40_INTERNAL_13e1ae50_4_k_cu_b3984b88_307464cuda3std3__48in_placeE:
	.zero		1
	.type		_ZN40_INTERNAL_13e1ae50_4_k_cu_b3984b88_307464cuda3std6ranges3__45__cpo9iter_moveE,@object
	.size		_ZN40_INTERNAL_13e1ae50_4_k_cu_b3984b88_307464cuda3std6ranges3__45__cpo9iter_moveE,(_ZN40_INTERNAL_13e1ae50_4_k_cu_b3984b88_307464cuda3std3__45__cpo5beginE - _ZN40_INTERNAL_13e1ae50_4_k_cu_b3984b88_307464cuda3std6ranges3__45__cpo9iter_moveE)
_ZN40_INTERNAL_13e1ae50_4_k_cu_b3984b88_307464cuda3std6ranges3__45__cpo9iter_moveE:
	.zero		1
	.type		_ZN40_INTERNAL_13e1ae50_4_k_cu_b3984b88_307464cuda3std3__45__cpo5beginE,@object
	.size		_ZN40_INTERNAL_13e1ae50_4_k_cu_b3984b88_307464cuda3std3__45__cpo5beginE,(_ZN40_INTERNAL_13e1ae50_4_k_cu_b3984b88_307464cuda3std3__442_GLOBAL__N__13e1ae50_4_k_cu_b3984b88_307466ignoreE - _ZN40_INTERNAL_13e1ae50_4_k_cu_b3984b88_307464cuda3std3__45__cpo5beginE)
_ZN40_INTERNAL_13e1ae50_4_k_cu_b3984b88_307464cuda3std3__45__cpo5beginE:
	.zero		1
	.type		_ZN40_INTERNAL_13e1ae50_4_k_cu_b3984b88_307464cuda3std3__442_GLOBAL__N__13e1ae50_4_k_cu_b3984b88_307466ignoreE,@object
	.size		_ZN40_INTERNAL_13e1ae50_4_k_cu_b3984b88_307464cuda3std3__442_GLOBAL__N__13e1ae50_4_k_cu_b3984b88_307466ignoreE,(_ZN40_INTERNAL_13e1ae50_4_k_cu_b3984b88_307464cute7productE - _ZN40_INTERNAL_13e1ae50_4_k_cu_b3984b88_307464cuda3std3__442_GLOBAL__N__13e1ae50_4_k_cu_b3984b88_307466ignoreE)
_ZN40_INTERNAL_13e1ae50_4_k_cu_b3984b88_307464cuda3std3__442_GLOBAL__N__13e1ae50_4_k_cu_b3984b88_307466ignoreE:
	.zero		1
	.type		_ZN40_INTERNAL_13e1ae50_4_k_cu_b3984b88_307464cute7productE,@object
	.size		_ZN40_INTERNAL_13e1ae50_4_k_cu_b3984b88_307464cute7productE,(_ZN40_INTERNAL_13e1ae50_4_k_cu_b3984b88_307464cuda3std3__45__cpo3endE - _ZN40_INTERNAL_13e1ae50_4_k_cu_b3984b88_307464cute7productE)
_ZN40_INTERNAL_13e1ae50_4_k_cu_b3984b88_307464cute7productE:
	.zero		1
	.type		_ZN40_INTERNAL_13e1ae50_4_k_cu_b3984b88_307464cuda3std3__45__cpo3endE,@object
	.size		_ZN40_INTERNAL_13e1ae50_4_k_cu_b3984b88_307464cuda3std3__45__cpo3endE,(_ZN40_INTERNAL_13e1ae50_4_k_cu_b3984b88_307464cuda3std3__419piecewise_constructE - _ZN40_INTERNAL_13e1ae50_4_k_cu_b3984b88_307464cuda3std3__45__cpo3endE)
_ZN40_INTERNAL_13e1ae50_4_k_cu_b3984b88_307464cuda3std3__45__cpo3endE:
	.zero		1
	.type		_ZN40_INTERNAL_13e1ae50_4_k_cu_b3984b88_307464cuda3std3__419piecewise_constructE,@object
	.size		_ZN40_INTERNAL_13e1ae50_4_k_cu_b3984b88_307464cuda3std3__419piecewise_constructE,(_ZN40_INTERNAL_13e1ae50_4_k_cu_b3984b88_307464cuda3std3__45__cpo4cendE - _ZN40_INTERNAL_13e1ae50_4_k_cu_b3984b88_307464cuda3std3__419piecewise_constructE)
_ZN40_INTERNAL_13e1ae50_4_k_cu_b3984b88_307464cuda3std3__419piecewise_constructE:
	.zero		1
	.type		_ZN40_INTERNAL_13e1ae50_4_k_cu_b3984b88_307464cuda3std3__45__cpo4cendE,@object
	.size		_ZN40_INTERNAL_13e1ae50_4_k_cu_b3984b88_307464cuda3std3__45__cpo4cendE,(_ZN40_INTERNAL_13e1ae50_4_k_cu_b3984b88_307464cuda3std6ranges3__45__cpo4swapE - _ZN40_INTERNAL_13e1ae50_4_k_cu_b3984b88_307464cuda3std3__45__cpo4cendE)
_ZN40_INTERNAL_13e1ae50_4_k_cu_b3984b88_307464cuda3std3__45__cpo4cendE:
	.zero		1
	.type		_ZN40_INTERNAL_13e1ae50_4_k_cu_b3984b88_307464cuda3std6ranges3__45__cpo4swapE,@object
	.size		_ZN40_INTERNAL_13e1ae50_4_k_cu_b3984b88_307464cuda3std6ranges3__45__cpo4swapE,(.L_10 - _ZN40_INTERNAL_13e1ae50_4_k_cu_b3984b88_307464cuda3std6ranges3__45__cpo4swapE)
_ZN40_INTERNAL_13e1ae50_4_k_cu_b3984b88_307464cuda3std6ranges3__45__cpo4swapE:
	.zero		1
.L_10:


//--------------------- .nv.constant0._ZN7cutlass13device_kernelINS_4gemm6kernel13GemmUniversalIN4cute5tupleIJiiiiEEENS1_10collective13CollectiveMmaINS1_35MainloopSm100TmaUmmaWarpSpecializedILi2ELi2ELi4ENS5_IJNS4_1CILi1EEENSA_ILi8EEESB_EEEEENS5_IJNSA_ILi128EEENSA_ILi64EEESF_EEEfNS5_IJlSB_lEEEfSI_NS4_8TiledMMAINS4_8MMA_AtomIJNS4_17SM100_MMA_TF32_SSINS_10tfloat32_tESM_fLi128ELi64ELNS4_4UMMA5MajorE0ELSO_0ELNSN_7ScaleInE0ELSP_0EEEEEENS4_6LayoutINS5_IJSB_SB_SB_EEENS5_IJNSA_ILi0EEESU_SU_EEEEENS5_IJNS4_10UnderscoreESX_SX_EEEEENS4_23SM90_TMA_LOAD_MULTICASTENS4_14ComposedLayoutINS4_7SwizzleILi3ELi4ELi3EEENS4_18smem_ptr_flag_bitsILi32EEENSS_INS5_IJSC_NSA_ILi32EEEEEENS5_IJS16_SB_EEEEEEEvNS4_8identityENS4_13SM90_TMA_LOADES1A_vS1B_EENS_8epilogue10collective18CollectiveEpilogueINS1E_23Sm100TmaWarpSpecializedILi4ELi2ELi16ELb1ELb0EEEJSH_NS5_IJNSS_ISF_SB_EENSS_INSA_ILi16EEESB_EEEEEfSI_fSI_NS1E_6fusion15FusionCallbacksIS1I_NS1N_17LinearCombinationIffffLNS_15FloatRoundStyleE2EEESH_S1M_JEEENS4_5SM1004TMEM4LOAD26SM100_TMEM_LOAD_32dp32b16xES1C_NS11_INS12_ILi2ELi4ELi3EEES15_NSS_INS5_IJSC_S1K_EEENS5_IJS1K_SB_EEEEEEENS4_39AutoVectorizingCopyWithAssumedAlignmentILi128EEENS4_14SM90_TMA_STOREES21_S23_S23_EEEvvEEEEvNT_6ParamsE --------------------------
	.section	.nv.constant0._ZN7cutlass13device_kernelINS_4gemm6kernel13GemmUniversalIN4cute5tupleIJiiiiEEENS1_10collective13CollectiveMmaINS1_35MainloopSm100TmaUmmaWarpSpecializedILi2ELi2ELi4ENS5_IJNS4_1CILi1EEENSA_ILi8EEESB_EEEEENS5_IJNSA_ILi128EEENSA_ILi64EEESF_EEEfNS5_IJlSB_lEEEfSI_NS4_8TiledMMAINS4_8MMA_AtomIJNS4_17SM100_MMA_TF32_SSINS_10tfloat32_tESM_fLi128ELi64ELNS4_4UMMA5MajorE0ELSO_0ELNSN_7ScaleInE0ELSP_0EEEEEENS4_6LayoutINS5_IJSB_SB_SB_EEENS5_IJNSA_ILi0EEESU_SU_EEEEENS5_IJNS4_10UnderscoreESX_SX_EEEEENS4_23SM90_TMA_LOAD_MULTICASTENS4_14ComposedLayoutINS4_7SwizzleILi3ELi4ELi3EEENS4_18smem_ptr_flag_bitsILi32EEENSS_INS5_IJSC_NSA_ILi32EEEEEENS5_IJS16_SB_EEEEEEEvNS4_8identityENS4_13SM90_TMA_LOADES1A_vS1B_EENS_8epilogue10collective18CollectiveEpilogueINS1E_23Sm100TmaWarpSpecializedILi4ELi2ELi16ELb1ELb0EEEJSH_NS5_IJNSS_ISF_SB_EENSS_INSA_ILi16EEESB_EEEEEfSI_fSI_NS1E_6fusion15FusionCallbacksIS1I_NS1N_17LinearCombinationIffffLNS_15FloatRoundStyleE2EEESH_S1M_JEEENS4_5SM1004TMEM4LOAD26SM100_TMEM_LOAD_32dp32b16xES1C_NS11_INS12_ILi2ELi4ELi3EEES15_NSS_INS5_IJSC_S1K_EEENS5_IJS1K_SB_EEEEEEENS4_39AutoVectorizingCopyWithAssumedAlignmentILi128EEENS4_14SM90_TMA_STOREES21_S23_S23_EEEvvEEEEvNT_6ParamsE,"a",@progbits
	.sectionflags	@""
	.align	4
.nv.constant0._ZN7cutlass13device_kernelINS_4gemm6kernel13GemmUniversalIN4cute5tupleIJiiiiEEENS1_10collective13CollectiveMmaINS1_35MainloopSm100TmaUmmaWarpSpecializedILi2ELi2ELi4ENS5_IJNS4_1CILi1EEENSA_ILi8EEESB_EEEEENS5_IJNSA_ILi128EEENSA_ILi64EEESF_EEEfNS5_IJlSB_lEEEfSI_NS4_8TiledMMAINS4_8MMA_AtomIJNS4_17SM100_MMA_TF32_SSINS_10tfloat32_tESM_fLi128ELi64ELNS4_4UMMA5MajorE0ELSO_0ELNSN_7ScaleInE0ELSP_0EEEEEENS4_6LayoutINS5_IJSB_SB_SB_EEENS5_IJNSA_ILi0EEESU_SU_EEEEENS5_IJNS4_10UnderscoreESX_SX_EEEEENS4_23SM90_TMA_LOAD_MULTICASTENS4_14ComposedLayoutINS4_7SwizzleILi3ELi4ELi3EEENS4_18smem_ptr_flag_bitsILi32EEENSS_INS5_IJSC_NSA_ILi32EEEEEENS5_IJS16_SB_EEEEEEEvNS4_8identityENS4_13SM90_TMA_LOADES1A_vS1B_EENS_8epilogue10collective18CollectiveEpilogueINS1E_23Sm100TmaWarpSpecializedILi4ELi2ELi16ELb1ELb0EEEJSH_NS5_IJNSS_ISF_SB_EENSS_INSA_ILi16EEESB_EEEEEfSI_fSI_NS1E_6fusion15FusionCallbacksIS1I_NS1N_17LinearCombinationIffffLNS_15FloatRoundStyleE2EEESH_S1M_JEEENS4_5SM1004TMEM4LOAD26SM100_TMEM_LOAD_32dp32b16xES1C_NS11_INS12_ILi2ELi4ELi3EEES15_NSS_INS5_IJSC_S1K_EEENS5_IJS1K_SB_EEEEEEENS4_39AutoVectorizingCopyWithAssumedAlignmentILi128EEENS4_14SM90_TMA_STOREES21_S23_S23_EEEvvEEEEvNT_6ParamsE:
	.zero		2944


//--------------------- SYMBOLS --------------------------

	.type		.nv.reservedSmem.offset0,@object
	.size		.nv.reservedSmem.offset0,0x4
	.type		.nv.reservedSmem.cap,@object
	.size		.nv.reservedSmem.cap,0x4
	.type		__assertfail,@function
